def attn_fwd(
    Q,
    K,
    V,
    Out,
    Lse,
    sm_scale,
    stride_qz,
    stride_qh,
    stride_qm,
    stride_qk,
    stride_kz,
    stride_kh,
    stride_kn,
    stride_kk,
    stride_vz,
    stride_vh,
    stride_vn,
    stride_vk,
    stride_oz,
    stride_oh,
    stride_om,
    stride_ok,
    seqlen_q,
    seqlen_k,
    BLOCK_M: tl.constexpr,
    BLOCK_N: tl.constexpr,
    HEAD_DIM: tl.constexpr,
    CAUSAL: tl.constexpr,
):
    start_m = tl.program_id(0)
    off_hz = tl.program_id(1)
    q_off = off_hz * stride_qh
    k_off = off_hz * stride_kh
    v_off = off_hz * stride_vh
    offs_m = start_m * BLOCK_M + tl.arange(0, BLOCK_M)
    offs_d = tl.arange(0, HEAD_DIM)
    offs_n = tl.arange(0, BLOCK_N)
    q_ptrs = Q + q_off + offs_m[:, None] * stride_qm + offs_d[None, :] * stride_qk
    k_ptrs = K + k_off + offs_d[:, None] * stride_kk + offs_n[None, :] * stride_kn
    v_ptrs = V + v_off + offs_n[:, None] * stride_vn + offs_d[None, :] * stride_vk
    m_i = tl.full([BLOCK_M], float("-inf"), dtype=tl.float32)
    l_i = tl.zeros([BLOCK_M], dtype=tl.float32) + 1.0
    acc = tl.zeros([BLOCK_M, HEAD_DIM], dtype=tl.float32)
    q = tl.load(q_ptrs)
    acc, l_i, m_i = _attn_fwd_inner(
        acc,
        l_i,
        m_i,
        q,
        k_ptrs,
        v_ptrs,
        sm_scale,
        stride_kn,
        stride_vn,
        start_m,
        seqlen_k,
        BLOCK_M,
        BLOCK_N,
        HEAD_DIM,
        CAUSAL,
    )
    acc = acc / l_i[:, None]
    lse = m_i + tl.math.log2(l_i) / 1.4426950408889634
    o_ptrs = (
        Out
        + off_hz * stride_oh
        + offs_m[:, None] * stride_om
        + offs_d[None, :] * stride_ok
    )
    tl.store(o_ptrs, acc.to(Out.dtype.element_ty))
    tl.store(Lse + off_hz * seqlen_q + offs_m, lse)

# config = {"BLOCK_M": 64, "BLOCK_N": 128, "HEAD_DIM": 32, "arch": "sm_100", "causal": true, "dtype": "fp8e4m3", "num_stages": 2, "num_warps": 4}
# arch = sm_100


// ===== COMPILED SASS (sm_100a) =====

	.target	sm_100a

	.elftype	@"ET_EXEC"


//--------------------- .note.nv.tkinfo           --------------------------
	.section	.note.nv.tkinfo,"",@"SHT_NOTE"
	.sectionflags	@"SHF_NOTE_NV_TKINFO"
	.tkinfo
        /*0018*/ 	.word	0x00000081
        /*0030*/ 	.string	""
        /*0030*/ 	.string	"ptxas-blackwell"
        /*0030*/ 	.string	"Cuda compilation tools, release 12.9, V12.9.86"
        /*0030*/ 	.string	"Build cuda_12.9.r12.9/compiler.36037853_0"
        /*0030*/ 	.string	"-v  -suppress-debug-info  -lineinfo  -arch sm_100a "



//--------------------- .note.nv.cuver            --------------------------
	.section	.note.nv.cuver,"",@"SHT_NOTE"
	.sectionflags	@"SHF_NOTE_NV_CUVER"
        /*0018*/ 	.short	0x0001
        /*001a*/ 	.short	0x0064
        /*001c*/ 	.short	0x0001
        /*001e*/ 	.short	0x0000
        /*0020*/ 	.short	0x0001
        /*0022*/ 	.short	0x0000


//--------------------- .nv.info                  --------------------------
	.section	.nv.info,"",@"SHT_CUDA_INFO"
	.align	4


	//----- nvinfo : EIATTR_REGCOUNT
	.align		4
        /*0000*/ 	.byte	0x04, 0x2f
        /*0002*/ 	.short	(.L_5 - .L_4)
	.align		4
.L_4:
        /*0004*/ 	.word	index@(attn_fwd)
        /*0008*/ 	.word	0x000000fd


	//----- nvinfo : EIATTR_FRAME_SIZE
	.align		4
.L_5:
        /*000c*/ 	.byte	0x04, 0x11
        /*000e*/ 	.short	(.L_7 - .L_6)
	.align		4
.L_6:
        /*0010*/ 	.word	index@($__internal_2_$__cuda_sm10x_tcgen05_guardrail_trap_unallocated_columns_being_dealloced)
        /*0014*/ 	.word	0x00000000


	//----- nvinfo : EIATTR_FRAME_SIZE
	.align		4
.L_7:
        /*0018*/ 	.byte	0x04, 0x11
        /*001a*/ 	.short	(.L_9 - .L_8)
	.align		4
.L_8:
        /*001c*/ 	.word	index@($__internal_1_$__cuda_sm10x_tcgen05_guardrail_trap_phase_invalid_during_alloc)
        /*0020*/ 	.word	0x00000000


	//----- nvinfo : EIATTR_FRAME_SIZE
	.align		4
.L_9:
        /*0024*/ 	.byte	0x04, 0x11
        /*0026*/ 	.short	(.L_11 - .L_10)
	.align		4
.L_10:
        /*0028*/ 	.word	index@($__internal_0_$__cuda_sm10x_tcgen05_guardrail_trap_col_being_dealloced_not_returned_by_alloc)
        /*002c*/ 	.word	0x00000000


	//----- nvinfo : EIATTR_FRAME_SIZE
	.align		4
.L_11:
        /*0030*/ 	.byte	0x04, 0x11
        /*0032*/ 	.short	(.L_13 - .L_12)
	.align		4
.L_12:
        /*0034*/ 	.word	index@(attn_fwd)
        /*0038*/ 	.word	0x00000000


	//----- nvinfo : EIATTR_MIN_STACK_SIZE
	.align		4
.L_13:
        /*003c*/ 	.byte	0x04, 0x12
        /*003e*/ 	.short	(.L_15 - .L_14)
	.align		4
.L_14:
        /*0040*/ 	.word	index@(attn_fwd)
        /*0044*/ 	.word	0x00000000
.L_15:


//--------------------- .nv.info.attn_fwd         --------------------------
	.section	.nv.info.attn_fwd,"",@"SHT_CUDA_INFO"
	.sectionflags	@""
	.align	4


	//----- nvinfo : EIATTR_CUDA_API_VERSION
	.align		4
        /*0000*/ 	.byte	0x04, 0x37
        /*0002*/ 	.short	(.L_17 - .L_16)
.L_16:
        /*0004*/ 	.word	0x00000081


	//----- nvinfo : EIATTR_KPARAM_INFO
	.align		4
.L_17:
        /*0008*/ 	.byte	0x04, 0x17
        /*000a*/ 	.short	(.L_19 - .L_18)
.L_18:
        /*000c*/ 	.word	0x00000000
        /*0010*/ 	.short	0x0019
        /*0012*/ 	.short	0x0080
        /*0014*/ 	.byte	0x00, 0xf4, 0x21, 0x00


	//----- nvinfo : EIATTR_KPARAM_INFO
	.align		4
.L_19:
        /*0018*/ 	.byte	0x04, 0x17
        /*001a*/ 	.short	(.L_21 - .L_20)
.L_20:
        /*001c*/ 	.word	0x00000000
        /*0020*/ 	.short	0x0018
        /*0022*/ 	.short	0x0078
        /*0024*/ 	.byte	0x00, 0xf4, 0x21, 0x00


	//----- nvinfo : EIATTR_KPARAM_INFO
	.align		4
.L_21:
        /*0028*/ 	.byte	0x04, 0x17
        /*002a*/ 	.short	(.L_23 - .L_22)
.L_22:
        /*002c*/ 	.word	0x00000000
        /*0030*/ 	.short	0x0017
        /*0032*/ 	.short	0x0070
        /*0034*/ 	.byte	0x00, 0xf0, 0x11, 0x00


	//----- nvinfo : EIATTR_KPARAM_INFO
	.align		4
.L_23:
        /*0038*/ 	.byte	0x04, 0x17
        /*003a*/ 	.short	(.L_25 - .L_24)
.L_24:
        /*003c*/ 	.word	0x00000000
        /*0040*/ 	.short	0x0016
        /*0042*/ 	.short	0x006c
        /*0044*/ 	.byte	0x00, 0xf0, 0x11, 0x00


	//----- nvinfo : EIATTR_KPARAM_INFO
	.align		4
.L_25:
        /*0048*/ 	.byte	0x04, 0x17
        /*004a*/ 	.short	(.L_27 - .L_26)
.L_26:
        /*004c*/ 	.word	0x00000000
        /*0050*/ 	.short	0x0015
        /*0052*/ 	.short	0x0068
        /*0054*/ 	.byte	0x00, 0xf0, 0x11, 0x00


	//----- nvinfo : EIATTR_KPARAM_INFO
	.align		4
.L_27:
        /*0058*/ 	.byte	0x04, 0x17
        /*005a*/ 	.short	(.L_29 - .L_28)
.L_28:
        /*005c*/ 	.word	0x00000000
        /*0060*/ 	.short	0x0014
        /*0062*/ 	.short	0x0064
        /*0064*/ 	.byte	0x00, 0xf0, 0x11, 0x00


	//----- nvinfo : EIATTR_KPARAM_INFO
	.align		4
.L_29:
        /*0068*/ 	.byte	0x04, 0x17
        /*006a*/ 	.short	(.L_31 - .L_30)
.L_30:
        /*006c*/ 	.word	0x00000000
        /*0070*/ 	.short	0x0013
        /*0072*/ 	.short	0x0060
        /*0074*/ 	.byte	0x00, 0xf0, 0x11, 0x00


	//----- nvinfo : EIATTR_KPARAM_INFO
	.align		4
.L_31:
        /*0078*/ 	.byte	0x04, 0x17
        /*007a*/ 	.short	(.L_33 - .L_32)
.L_32:
        /*007c*/ 	.word	0x00000000
        /*0080*/ 	.short	0x0012
        /*0082*/ 	.short	0x005c
        /*0084*/ 	.byte	0x00, 0xf0, 0x11, 0x00


	//----- nvinfo : EIATTR_KPARAM_INFO
	.align		4
.L_33:
        /*0088*/ 	.byte	0x04, 0x17
        /*008a*/ 	.short	(.L_35 - .L_34)
.L_34:
        /*008c*/ 	.word	0x00000000
        /*0090*/ 	.short	0x0011
        /*0092*/ 	.short	0x0058
        /*0094*/ 	.byte	0x00, 0xf0, 0x11, 0x00


	//----- nvinfo : EIATTR_KPARAM_INFO
	.align		4
.L_35:
        /*0098*/ 	.byte	0x04, 0x17
        /*009a*/ 	.short	(.L_37 - .L_36)
.L_36:
        /*009c*/ 	.word	0x00000000
        /*00a0*/ 	.short	0x0010
        /*00a2*/ 	.short	0x0054
        /*00a4*/ 	.byte	0x00, 0xf0, 0x11, 0x00


	//----- nvinfo : EIATTR_KPARAM_INFO
	.align		4
.L_37:
        /*00a8*/ 	.byte	0x04, 0x17
        /*00aa*/ 	.short	(.L_39 - .L_38)
.L_38:
        /*00ac*/ 	.word	0x00000000
        /*00b0*/ 	.short	0x000f
        /*00b2*/ 	.short	0x0050
        /*00b4*/ 	.byte	0x00, 0xf0, 0x11, 0x00


	//----- nvinfo : EIATTR_KPARAM_INFO
	.align		4
.L_39:
        /*00b8*/ 	.byte	0x04, 0x17
        /*00ba*/ 	.short	(.L_41 - .L_40)
.L_40:
        /*00bc*/ 	.word	0x00000000
        /*00c0*/ 	.short	0x000e
        /*00c2*/ 	.short	0x004c
        /*00c4*/ 	.byte	0x00, 0xf0, 0x11, 0x00


	//----- nvinfo : EIATTR_KPARAM_INFO
	.align		4
.L_41:
        /*00c8*/ 	.byte	0x04, 0x17
        /*00ca*/ 	.short	(.L_43 - .L_42)
.L_42:
        /*00cc*/ 	.word	0x00000000
        /*00d0*/ 	.short	0x000d
        /*00d2*/ 	.short	0x0048
        /*00d4*/ 	.byte	0x00, 0xf0, 0x11, 0x00


	//----- nvinfo : EIATTR_KPARAM_INFO
	.align		4
.L_43:
        /*00d8*/ 	.byte	0x04, 0x17
        /*00da*/ 	.short	(.L_45 - .L_44)
.L_44:
        /*00dc*/ 	.word	0x00000000
        /*00e0*/ 	.short	0x000c
        /*00e2*/ 	.short	0x0044
        /*00e4*/ 	.byte	0x00, 0xf0, 0x11, 0x00


	//----- nvinfo : EIATTR_KPARAM_INFO
	.align		4
.L_45:
        /*00e8*/ 	.byte	0x04, 0x17
        /*00ea*/ 	.short	(.L_47 - .L_46)
.L_46:
        /*00ec*/ 	.word	0x00000000
        /*00f0*/ 	.short	0x000b
        /*00f2*/ 	.short	0x0040
        /*00f4*/ 	.byte	0x00, 0xf0, 0x11, 0x00


	//----- nvinfo : EIATTR_KPARAM_INFO
	.align		4
.L_47:
        /*00f8*/ 	.byte	0x04, 0x17
        /*00fa*/ 	.short	(.L_49 - .L_48)
.L_48:
        /*00fc*/ 	.word	0x00000000
        /*0100*/ 	.short	0x000a
        /*0102*/ 	.short	0x003c
        /*0104*/ 	.byte	0x00, 0xf0, 0x11, 0x00


	//----- nvinfo : EIATTR_KPARAM_INFO
	.align		4
.L_49:
        /*0108*/ 	.byte	0x04, 0x17
        /*010a*/ 	.short	(.L_51 - .L_50)
.L_50:
        /*010c*/ 	.word	0x00000000
        /*0110*/ 	.short	0x0009
        /*0112*/ 	.short	0x0038
        /*0114*/ 	.byte	0x00, 0xf0, 0x11, 0x00


	//----- nvinfo : EIATTR_KPARAM_INFO
	.align		4
.L_51:
        /*0118*/ 	.byte	0x04, 0x17
        /*011a*/ 	.short	(.L_53 - .L_52)
.L_52:
        /*011c*/ 	.word	0x00000000
        /*0120*/ 	.short	0x0008
        /*0122*/ 	.short	0x0034
        /*0124*/ 	.byte	0x00, 0xf0, 0x11, 0x00


	//----- nvinfo : EIATTR_KPARAM_INFO
	.align		4
.L_53:
        /*0128*/ 	.byte	0x04, 0x17
        /*012a*/ 	.short	(.L_55 - .L_54)
.L_54:
        /*012c*/ 	.word	0x00000000
        /*0130*/ 	.short	0x0007
        /*0132*/ 	.short	0x0030
        /*0134*/ 	.byte	0x00, 0xf0, 0x11, 0x00


	//----- nvinfo : EIATTR_KPARAM_INFO
	.align		4
.L_55:
        /*0138*/ 	.byte	0x04, 0x17
        /*013a*/ 	.short	(.L_57 - .L_56)
.L_56:
        /*013c*/ 	.word	0x00000000
        /*0140*/ 	.short	0x0006
        /*0142*/ 	.short	0x002c
        /*0144*/ 	.byte	0x00, 0xf0, 0x11, 0x00


	//----- nvinfo : EIATTR_KPARAM_INFO
	.align		4
.L_57:
        /*0148*/ 	.byte	0x04, 0x17
        /*014a*/ 	.short	(.L_59 - .L_58)
.L_58:
        /*014c*/ 	.word	0x00000000
        /*0150*/ 	.short	0x0005
        /*0152*/ 	.short	0x0028
        /*0154*/ 	.byte	0x00, 0xf0, 0x11, 0x00


	//----- nvinfo : EIATTR_KPARAM_INFO
	.align		4
.L_59:
        /*0158*/ 	.byte	0x04, 0x17
        /*015a*/ 	.short	(.L_61 - .L_60)
.L_60:
        /*015c*/ 	.word	0x00000000
        /*0160*/ 	.short	0x0004
        /*0162*/ 	.short	0x0020
        /*0164*/ 	.byte	0x00, 0xf4, 0x21, 0x00


	//----- nvinfo : EIATTR_KPARAM_INFO
	.align		4
.L_61:
        /*0168*/ 	.byte	0x04, 0x17
        /*016a*/ 	.short	(.L_63 - .L_62)
.L_62:
        /*016c*/ 	.word	0x00000000
        /*0170*/ 	.short	0x0003
        /*0172*/ 	.short	0x0018
        /*0174*/ 	.byte	0x00, 0xf4, 0x21, 0x00


	//----- nvinfo : EIATTR_KPARAM_INFO
	.align		4
.L_63:
        /*0178*/ 	.byte	0x04, 0x17
        /*017a*/ 	.short	(.L_65 - .L_64)
.L_64:
        /*017c*/ 	.word	0x00000000
        /*0180*/ 	.short	0x0002
        /*0182*/ 	.short	0x0010
        /*0184*/ 	.byte	0x00, 0xf4, 0x21, 0x00


	//----- nvinfo : EIATTR_KPARAM_INFO
	.align		4
.L_65:
        /*0188*/ 	.byte	0x04, 0x17
        /*018a*/ 	.short	(.L_67 - .L_66)
.L_66:
        /*018c*/ 	.word	0x00000000
        /*0190*/ 	.short	0x0001
        /*0192*/ 	.short	0x0008
        /*0194*/ 	.byte	0x00, 0xf4, 0x21, 0x00


	//----- nvinfo : EIATTR_KPARAM_INFO
	.align		4
.L_67:
        /*0198*/ 	.byte	0x04, 0x17
        /*019a*/ 	.short	(.L_69 - .L_68)
.L_68:
        /*019c*/ 	.word	0x00000000
        /*01a0*/ 	.short	0x0000
        /*01a2*/ 	.short	0x0000
        /*01a4*/ 	.byte	0x00, 0xf4, 0x21, 0x00


	//----- nvinfo : EIATTR_AT_ENTRY_FRAGMENTS
	.align		4
.L_69:
        /*01a8*/ 	.byte	0x04, 0x4f
        /*01aa*/ 	.short	(.L_71 - .L_70)


	//   ....[0]....
.L_70:
        /*01ac*/ 	.word	0x00000004


	//----- nvinfo : EIATTR_RESERVED_SMEM_USED
	.align		4
.L_71:
        /*01b0*/ 	.byte	0x01, 0x41
	.zero		2


	//----- nvinfo : EIATTR_SPARSE_MMA_MASK
	.align		4
        /*01b4*/ 	.byte	0x03, 0x50
        /*01b6*/ 	.short	0x0000


	//----- nvinfo : EIATTR_TCGEN05_1CTA_USED
	.align		4
        /*01b8*/ 	.byte	0x01, 0x51
	.zero		2


	//----- nvinfo : EIATTR_MAXREG_COUNT
	.align		4
        /*01bc*/ 	.byte	0x03, 0x1b
        /*01be*/ 	.short	0x00ff


	//----- nvinfo : EIATTR_NUM_BARRIERS
	.align		4
        /*01c0*/ 	.byte	0x02, 0x4c
        /*01c2*/ 	.byte	0x01
	.zero		1


	//----- nvinfo : EIATTR_INT_WARP_WIDE_INSTR_OFFSETS
	.align		4
        /*01c4*/ 	.byte	0x04, 0x31
        /*01c6*/ 	.short	(.L_73 - .L_72)


	//   ....[0]....
.L_72:
        /*01c8*/ 	.word	0x00001130


	//   ....[1]....
        /*01cc*/ 	.word	0x00001140


	//   ....[2]....
        /*01d0*/ 	.word	0x000016d0


	//   ....[3]....
        /*01d4*/ 	.word	0x00001740


	//   ....[4]....
        /*01d8*/ 	.word	0x00005a90


	//   ....[5]....
        /*01dc*/ 	.word	0x0000a960


	//   ....[6]....
        /*01e0*/ 	.word	0x0000a9b0


	//----- nvinfo : EIATTR_COOP_GROUP_MASK_REGIDS
	.align		4
.L_73:
        /*01e4*/ 	.byte	0x04, 0x29
        /*01e6*/ 	.short	(.L_75 - .L_74)


	//   ....[0]....
.L_74:
        /*01e8*/ 	.word	0xffffffff


	//   ....[1]....
        /*01ec*/ 	.word	0xffffffff


	//   ....[2]....
        /*01f0*/ 	.word	0xffffffff


	//   ....[3]....
        /*01f4*/ 	.word	0xffffffff


	//   ....[4]....
        /*01f8*/ 	.word	0xffffffff


	//   ....[5]....
        /*01fc*/ 	.word	0xffffffff


	//   ....[6]....
        /*0200*/ 	.word	0xffffffff


	//   ....[7]....
        /*0204*/ 	.word	0xffffffff


	//----- nvinfo : EIATTR_COOP_GROUP_INSTR_OFFSETS
	.align		4
.L_75:
        /*0208*/ 	.byte	0x04, 0x28
        /*020a*/ 	.short	(.L_77 - .L_76)


	//   ....[0]....
.L_76:
        /*020c*/ 	.word	0x00000060


	//   ....[1]....
        /*0210*/ 	.word	0x00000320


	//   ....[2]....
        /*0214*/ 	.word	0x00002e40


	//   ....[3]....
        /*0218*/ 	.word	0x00004dc0


	//   ....[4]....
        /*021c*/ 	.word	0x00007630


	//   ....[5]....
        /*0220*/ 	.word	0x00008680


	//   ....[6]....
        /*0224*/ 	.word	0x0000a7f0


	//   ....[7]....
        /*0228*/ 	.word	0x0000aa60


	//----- nvinfo : EIATTR_VRC_CTA_INIT_COUNT
	.align		4
.L_77:
        /*022c*/ 	.byte	0x02, 0x4a
        /*022e*/ 	.byte	0x80
	.zero		1


	//----- nvinfo : EIATTR_MBARRIER_INSTR_OFFSETS
	.align		4
        /*0230*/ 	.byte	0x04, 0x39
        /*0232*/ 	.short	(.L_79 - .L_78)


	//   ....[0]....
.L_78:
        /*0234*/ 	.word	0x000012d0
        /*0238*/ 	.word	0x000000ff
        /*023c*/ 	.word	0x00000000
        /*0240*/ 	.short	0x0100
        /*0242*/ 	.byte	0x0c
	.zero		1


	//   ....[1]....
        /*0244*/ 	.word	0x00001730
        /*0248*/ 	.word	0x000000ff
        /*024c*/ 	.word	0x00005808
        /*0250*/ 	.short	0x0100
        /*0252*/ 	.byte	0x0a
	.zero		1


	//   ....[2]....
        /*0254*/ 	.word	0x00001990
        /*0258*/ 	.word	0x000000ff
        /*025c*/ 	.word	0x00003000
        /*0260*/ 	.short	0x0100
        /*0262*/ 	.byte	0x0a
	.zero		1


	//   ....[3]....
        /*0264*/ 	.word	0x00001ad0
        /*0268*/ 	.word	0x000000ff
        /*026c*/ 	.word	0x00003000
        /*0270*/ 	.short	0x010a
        /*0272*/ 	.byte	0x0a
	.zero		1


	//   ....[4]....
        /*0274*/ 	.word	0x00001c30
        /*0278*/ 	.word	0x000000ff
        /*027c*/ 	.word	0x00003000
        /*0280*/ 	.short	0x0108
        /*0282*/ 	.byte	0x0a
	.zero		1


	//   ....[5]....
        /*0284*/ 	.word	0x00005dd0
        /*0288*/ 	.word	0x000000ff
        /*028c*/ 	.word	0x00005810
        /*0290*/ 	.short	0x0100
        /*0292*/ 	.byte	0x0a
	.zero		1


	//   ....[6]....
        /*0294*/ 	.word	0x00005eb0
        /*0298*/ 	.word	0x000000ff
        /*029c*/ 	.word	0x00005810
        /*02a0*/ 	.short	0x010a
        /*02a2*/ 	.byte	0x0a
	.zero		1


	//   ....[7]....
        /*02a4*/ 	.word	0x00006f20
        /*02a8*/ 	.word	0x000000ff
        /*02ac*/ 	.word	0x00005810
        /*02b0*/ 	.short	0x0108
        /*02b2*/ 	.byte	0x0a
	.zero		1


	//   ....[8]....
        /*02b4*/ 	.word	0x00008320
        /*02b8*/ 	.word	0x000000ff
        /*02bc*/ 	.word	0x00000000
        /*02c0*/ 	.short	0x010a
        /*02c2*/ 	.byte	0x0c
	.zero		1


	//   ....[9]....
        /*02c4*/ 	.word	0x000096b0
        /*02c8*/ 	.word	0x000000ff
        /*02cc*/ 	.word	0x00000000
        /*02d0*/ 	.short	0x010a
        /*02d2*/ 	.byte	0x0c
	.zero		1


	//   ....[10]....
        /*02d4*/ 	.word	0x00009820
        /*02d8*/ 	.word	0x000000ff
        /*02dc*/ 	.word	0x00005800
        /*02e0*/ 	.short	0x0108
        /*02e2*/ 	.byte	0x0a
	.zero		1


	//   ....[11]....
        /*02e4*/ 	.word	0x000098c0
        /*02e8*/ 	.word	0x000000ff
        /*02ec*/ 	.word	0x00005808
        /*02f0*/ 	.short	0x0108
        /*02f2*/ 	.byte	0x0a
	.zero		1


	//   ....[12]....
        /*02f4*/ 	.word	0x0000aa80
        /*02f8*/ 	.word	0x000000ff
        /*02fc*/ 	.word	0x00003000
        /*0300*/ 	.short	0x010a
        /*0302*/ 	.byte	0x0a
	.zero		1


	//   ....[13]....
        /*0304*/ 	.word	0x0000aab0
        /*0308*/ 	.word	0x000000ff
        /*030c*/ 	.word	0x00005810
        /*0310*/ 	.short	0x010a
        /*0312*/ 	.byte	0x0a
	.zero		1


	//   ....[14]....
        /*0314*/ 	.word	0x0000aae0
        /*0318*/ 	.word	0x000000ff
        /*031c*/ 	.word	0x00000000
        /*0320*/ 	.short	0x010a
        /*0322*/ 	.byte	0x0c
	.zero		1


	//   ....[15]....
        /*0324*/ 	.word	0x0000ab10
        /*0328*/ 	.word	0x000000ff
        /*032c*/ 	.word	0x00000000
        /*0330*/ 	.short	0x010a
        /*0332*/ 	.byte	0x0c
	.zero		1


	//----- nvinfo : EIATTR_NUM_MBARRIERS
	.align		4
.L_79:
        /*0334*/ 	.byte	0x03, 0x38
        /*0336*/ 	.short	0xffff


	//----- nvinfo : EIATTR_EXIT_INSTR_OFFSETS
	.align		4
        /*0338*/ 	.byte	0x04, 0x1c
        /*033a*/ 	.short	(.L_81 - .L_80)


	//   ....[0]....
.L_80:
        /*033c*/ 	.word	0x0000aa70


	//----- nvinfo : EIATTR_REQNTID
	.align		4
.L_81:
        /*0340*/ 	.byte	0x04, 0x10
        /*0342*/ 	.short	(.L_83 - .L_82)
.L_82:
        /*0344*/ 	.word	0x00000080
        /*0348*/ 	.word	0x00000001
        /*034c*/ 	.word	0x00000001


	//----- nvinfo : EIATTR_CRS_STACK_SIZE
	.align		4
.L_83:
        /*0350*/ 	.byte	0x04, 0x1e
        /*0352*/ 	.short	(.L_85 - .L_84)
.L_84:
        /*0354*/ 	.word	0x00000000


	//----- nvinfo : EIATTR_CBANK_PARAM_SIZE
	.align		4
.L_85:
        /*0358*/ 	.byte	0x03, 0x19
        /*035a*/ 	.short	0x0088


	//----- nvinfo : EIATTR_PARAM_CBANK
	.align		4
        /*035c*/ 	.byte	0x04, 0x0a
        /*035e*/ 	.short	(.L_87 - .L_86)
	.align		4
.L_86:
        /*0360*/ 	.word	index@(.nv.constant0.attn_fwd)
        /*0364*/ 	.short	0x0380
        /*0366*/ 	.short	0x0088


	//----- nvinfo : EIATTR_SW_WAR
	.align		4
.L_87:
        /*0368*/ 	.byte	0x04, 0x36
        /*036a*/ 	.short	(.L_89 - .L_88)
.L_88:
        /*036c*/ 	.word	0x00000008
.L_89:


//--------------------- .nv.compat                --------------------------
	.section	.nv.compat,"",@"SHT_CUDA_COMPAT_INFO"
	.align	4
        /*0000*/ 	.byte	0x02, 0x02, 0x02, 0x00, 0x02, 0x05, 0x05, 0x00, 0x02, 0x03, 0x00, 0x00, 0x02, 0x06, 0x01, 0x00


//--------------------- .nv.callgraph             --------------------------
	.section	.nv.callgraph,"",@"SHT_CUDA_CALLGRAPH"
	.align	4
	.sectionentsize	8
	.align		4
        /*0000*/ 	.word	0x00000000
	.align		4
        /*0004*/ 	.word	0xffffffff
	.align		4
        /*0008*/ 	.word	0x00000000
	.align		4
        /*000c*/ 	.word	0xfffffffe
	.align		4
        /*0010*/ 	.word	0x00000000
	.align		4
        /*0014*/ 	.word	0xfffffffd
	.align		4
        /*0018*/ 	.word	0x00000000
	.align		4
        /*001c*/ 	.word	0xfffffffc


//--------------------- .nv.constant4             --------------------------
	.section	.nv.constant4,"a",@progbits
	.align	8
	.align		8
.nv.constant4:
        /*0000*/ 	.dword	_$_str


//--------------------- .text.attn_fwd            --------------------------
	.section	.text.attn_fwd,"ax",@progbits
	.align	128
        .global         attn_fwd
        .type           attn_fwd,@function
        .size           attn_fwd,(.L_x_27 - attn_fwd)
        .other          attn_fwd,@"STO_CUDA_ENTRY STV_DEFAULT"
attn_fwd:
.text.attn_fwd:
[----:B------:R-:W0:Y:S01]  /*0000*/  LDC R1, c[0x0][0x37c] ;  /* 0x0000df00ff017b82 */ /* 0x000e220000000800 */
[----:B------:R-:W1:Y:S02]  /*0010*/  S2R R2, SR_TID.X ;  /* 0x0000000000027919 */ /* 0x000e640000002100 */
[----:B-1----:R-:W-:-:S13]  /*0020*/  ISETP.GE.U32.AND P0, PT, R2, 0x20, PT ;  /* 0x000000200200780c */ /* 0x002fda0003f06070 */
[----:B------:R-:W-:Y:S02]  /*0030*/  VOTEU.ANY UP0, P0 ;  /* 0x0000000000ff7886 */ /* 0x000fe40000000100 */
[----:B0-----:R-:W-:Y:S05]  /*0040*/  BRA.U UP0, `(.L_x_0) ;  /* 0x0000000100b87547 */ /* 0x001fea000b800000 */
[----:B------:R-:W0:Y:S01]  /*0050*/  S2UR UR6, SR_CgaCtaId ;  /* 0x00000000000679c3 */ /* 0x000e220000008800 */
[----:B------:R-:W-:Y:S01]  /*0060*/  NOP ;  /* 0x0000000000007918 */ /* 0x000fe20000000000 */
[----:B------:R-:W-:Y:S02]  /*0070*/  UMOV UR4, 0x40 ;  /* 0x0000004000047882 */ /* 0x000fe40000000000 */
[----:B0-----:R-:W-:-:S09]  /*0080*/  ULEA UR4, UR6, UR4, 0x18 ;  /* 0x0000000406047291 */ /* 0x001fd2000f8ec0ff */
[----:B------:R-:W0:Y:S01]  /*0090*/  LDS.U8 R0, [UR4] ;  /* 0x00000004ff007984 */ /* 0x000e220008000000 */
[----:B------:R-:W-:Y:S02]  /*00a0*/  UMOV UR4, 0x400 ;  /* 0x0000040000047882 */ /* 0x000fe40000000000 */
[----:B------:R-:W-:Y:S01]  /*00b0*/  ULEA UR4, UR6, UR4, 0x18 ;  /* 0x0000000406047291 */ /* 0x000fe2000f8ec0ff */
[----:B0-----:R-:W-:-:S13]  /*00c0*/  ISETP.NE.AND P0, PT, R0, RZ, PT ;  /* 0x000000ff0000720c */ /* 0x001fda0003f05270 */
[----:B------:R-:W-:Y:S05]  /*00d0*/  @P0 BRA `(.L_x_1) ;  /* 0x00000000007c0947 */ /* 0x000fea0003800000 */
[----:B------:R-:W-:-:S13]  /*00e0*/  ELECT P0, URZ, PT ;  /* 0x0000000000ff782f */ /* 0x000fda0003800000 */
[----:B------:R-:W-:Y:S05]  /*00f0*/  @!P0 BRA `(.L_x_2) ;  /* 0x0000000000848947 */ /* 0x000fea0003800000 */
[----:B------:R-:W-:Y:S01]  /*0100*/  UMOV UR5, 0x4 ;  /* 0x0000000400057882 */ /* 0x000fe20000000000 */
[----:B------:R-:W-:Y:S02]  /*0110*/  IMAD.MOV.U32 R5, RZ, RZ, 0x1 ;  /* 0x00000001ff057424 */ /* 0x000fe400078e00ff */
[----:B------:R-:W-:Y:S02]  /*0120*/  IMAD.MOV.U32 R3, RZ, RZ, 0xf ;  /* 0x0000000fff037424 */ /* 0x000fe400078e00ff */
[----:B------:R-:W-:Y:S04]  /*0130*/  DEPBAR.LE SB0, 0x36 ;  /* 0x00008d800000791a */ /* 0x000fe80000000000 */
[----:B------:R-:W0:Y:S02]  /*0140*/  UTCATOMSWS.FIND_AND_SET.ALIGN UP1, UR5, UR5 ;  /* 0x00000005000575e3 */ /* 0x000e240008020800 */
[----:B0-----:R-:W-:-:S04]  /*0150*/  PLOP3.LUT P0, PT, PT, PT, UP1, 0x80, 0x8 ;  /* 0x000000000008781c */ /* 0x001fc80003f0f018 */
[----:B------:R-:W-:-:S04]  /*0160*/  SEL R0, RZ, 0xffffffff, !P0 ;  /* 0xffffffffff007807 */ /* 0x000fc80004000000 */
[----:B------:R-:W-:Y:S01]  /*0170*/  ISETP.NE.AND P0, PT, R0, RZ, PT ;  /* 0x000000ff0000720c */ /* 0x000fe20003f05270 */
[----:B------:R-:W-:-:S12]  /*0180*/  IMAD.U32 R0, RZ, RZ, UR5 ;  /* 0x00000005ff007e24 */ /* 0x000fd8000f8e00ff */
[----:B------:R-:W-:Y:S05]  /*0190*/  @P0 BRA `(.L_x_3) ;  /* 0x0000000000240947 */ /* 0x000fea0003800000 */
.L_x_4:
[----:B------:R-:W-:Y:S05]  /*01a0*/  NANOSLEEP 0x64 ;  /* 0x000000640000795d */ /* 0x000fea0003800000 */
[----:B------:R-:W-:-:S05]  /*01b0*/  UMOV UR5, 0x4 ;  /* 0x0000000400057882 */ /* 0x000fca0000000000 */
[----:B------:R-:W-:Y:S04]  /*01c0*/  DEPBAR.LE SB0, 0x36 ;  /* 0x00008d800000791a */ /* 0x000fe80000000000 */
[----:B------:R-:W0:Y:S02]  /*01d0*/  UTCATOMSWS.FIND_AND_SET.ALIGN UP1, UR5, UR5 ;  /* 0x00000005000575e3 */ /* 0x000e240008020800 */
[----:B0-----:R-:W-:-:S04]  /*01e0*/  PLOP3.LUT P0, PT, PT, PT, UP1, 0x80, 0x8 ;  /* 0x000000000008781c */ /* 0x001fc80003f0f018 */
[----:B------:R-:W-:-:S04]  /*01f0*/  SEL R0, RZ, 0xffffffff, !P0 ;  /* 0xffffffffff007807 */ /* 0x000fc80004000000 */
[----:B------:R-:W-:Y:S01]  /*0200*/  ISETP.NE.AND P0, PT, R0, RZ, PT ;  /* 0x000000ff0000720c */ /* 0x000fe20003f05270 */
[----:B------:R-:W-:-:S12]  /*0210*/  IMAD.U32 R0, RZ, RZ, UR5 ;  /* 0x00000005ff007e24 */ /* 0x000fd8000f8e00ff */
[----:B------:R-:W-:Y:S05]  /*0220*/  @!P0 BRA `(.L_x_4) ;  /* 0xfffffffc00dc8947 */ /* 0x000fea000383ffff */
.L_x_3:
[C---:B------:R-:W-:Y:S01]  /*0230*/  VIADD R4, R0.reuse, 0x10 ;  /* 0x0000001000047836 */ /* 0x040fe20000000000 */
[----:B------:R-:W-:Y:S01]  /*0240*/  UMOV UR5, 0x50 ;  /* 0x0000005000057882 */ /* 0x000fe20000000000 */
[----:B------:R-:W-:Y:S01]  /*0250*/  SHF.L.U32 R3, R3, R0, RZ ;  /* 0x0000000003037219 */ /* 0x000fe200000006ff */
[----:B------:R-:W-:Y:S01]  /*0260*/  ULEA UR5, UR6, UR5, 0x18 ;  /* 0x0000000506057291 */ /* 0x000fe2000f8ec0ff */
[----:B------:R-:W-:Y:S01]  /*0270*/  IMAD.SHL.U32 R0, R0, 0x20, RZ ;  /* 0x0000002000007824 */ /* 0x000fe200078e00ff */
[----:B------:R-:W-:-:S04]  /*0280*/  SHF.L.U32 R4, R5, R4, RZ ;  /* 0x0000000405047219 */ /* 0x000fc800000006ff */
[----:B------:R-:W-:-:S05]  /*0290*/  LOP3.LUT R3, R4, R3, RZ, 0xfc, !PT ;  /* 0x0000000304037212 */ /* 0x000fca00078efcff */
[----:B------:R0:W-:Y:S04]  /*02a0*/  ATOMS.OR RZ, [UR5], R3 ;  /* 0x00000003ffff798c */ /* 0x0001e8000b000005 */
[----:B------:R0:W-:Y:S01]  /*02b0*/  STS [UR4], R0 ;  /* 0x00000000ff007988 */ /* 0x0001e20008000804 */
[----:B------:R-:W-:Y:S05]  /*02c0*/  BRA `(.L_x_2) ;  /* 0x0000000000107947 */ /* 0x000fea0003800000 */
.L_x_1:
[----:B------:R-:W-:Y:S01]  /*02d0*/  IMAD.MOV.U32 R0, RZ, RZ, -0x1 ;  /* 0xffffffffff007424 */ /* 0x000fe200078e00ff */
[----:B------:R-:W-:-:S04]  /*02e0*/  MOV R4, 0x310 ;  /* 0x0000031000047802 */ /* 0x000fc80000000f00 */
[----:B------:R0:W-:Y:S03]  /*02f0*/  STS [UR4], R0 ;  /* 0x00000000ff007988 */ /* 0x0001e60008000804 */
[----:B0-----:R-:W-:Y:S05]  /*0300*/  CALL.REL.NOINC `($__internal_1_$__cuda_sm10x_tcgen05_guardrail_trap_phase_invalid_during_alloc) ;  /* 0x000000a800187944 */ /* 0x001fea0003c00000 */
.L_x_2:
[----:B------:R-:W-:Y:S05]  /*0310*/  WARPSYNC.ALL ;  /* 0x0000000000007948 */ /* 0x000fea0003800000 */
[----:B------:R-:W-:Y:S01]  /*0320*/  NOP ;  /* 0x0000000000007918 */ /* 0x000fe20000000000 */
.L_x_0:
[----:B------:R-:W1:Y:S08]  /*0330*/  S2UR UR13, SR_CTAID.X ;  /* 0x00000000000d79c3 */ /* 0x000e700000002500 */
[----:B------:R-:W-:Y:S01]  /*0340*/  BAR.SYNC.DEFER_BLOCKING 0x0 ;  /* 0x0000000000007b1d */ /* 0x000fe20000010000 */
[----:B------:R-:W-:-:S04]  /*0350*/  SHF.R.U32.HI R4, RZ, 0x6, R2 ;  /* 0x00000006ff047819 */ /* 0x000fc80000011602 */
[----:B------:R-:W-:Y:S01]  /*0360*/  SGXT.U32 R4, R4, 0x1 ;  /* 0x000000010404781a */ /* 0x000fe20000000000 */
[----:B------:R-:W2:Y:S02]  /*0370*/  LDCU.64 UR4, c[0x0][0x3b0] ;  /* 0x00007600ff0477ac */ /* 0x000ea40008000a00 */
[----:B------:R-:W3:Y:S01]  /*0380*/  S2UR UR6, SR_CgaCtaId ;  /* 0x00000000000679c3 */ /* 0x000ee20000008800 */
[----:B------:R-:W-:Y:S01]  /*0390*/  UMOV UR10, 0x400 ;  /* 0x00000400000a7882 */ /* 0x000fe20000000000 */
[----:B------:R-:W4:Y:S06]  /*03a0*/  LDCU.64 UR22, c[0x0][0x358] ;  /* 0x00006b00ff1677ac */ /* 0x000f2c0008000a00 */
[----:B------:R-:W2:Y:S08]  /*03b0*/  S2UR UR9, SR_CTAID.Y ;  /* 0x00000000000979c3 */ /* 0x000eb00000002600 */
[----:B------:R-:W0:Y:S01]  /*03c0*/  LDC R22, c[0x0][0x3b8] ;  /* 0x0000ee00ff167b82 */ /* 0x000e220000000800 */
[----:B-1----:R-:W-:-:S06]  /*03d0*/  USHF.L.U32 UR13, UR13, 0x6, URZ ;  /* 0x000000060d0d7899 */ /* 0x002fcc00080006ff */
[----:B0-----:R-:W-:Y:S01]  /*03e0*/  IMAD.U32 R3, RZ, RZ, UR13 ;  /* 0x0000000dff037e24 */ /* 0x001fe2000f8e00ff */
[----:B------:R-:W0:Y:S01]  /*03f0*/  LDC.64 R18, c[0x0][0x380] ;  /* 0x0000e000ff127b82 */ /* 0x000e220000000a00 */
[----:B---3--:R-:W-:-:S03]  /*0400*/  ULEA UR10, UR6, UR10, 0x18 ;  /* 0x0000000a060a7291 */ /* 0x008fc6000f8ec0ff */
[----:B------:R-:W-:Y:S01]  /*0410*/  LOP3.LUT R0, R3, 0x3f, R2, 0xf8, !PT ;  /* 0x0000003f03007812 */ /* 0x000fe200078ef802 */
[----:B--2---:R-:W-:-:S04]  /*0420*/  UIMAD UR4, UR9, UR4, URZ ;  /* 0x00000004090472a4 */ /* 0x004fc8000f8e02ff */
[----:B------:R-:W-:Y:S01]  /*0430*/  IMAD R3, R0, UR5, RZ ;  /* 0x0000000500037c24 */ /* 0x000fe2000f8e02ff */
[----:B------:R-:W1:Y:S01]  /*0440*/  LDS R39, [UR10] ;  /* 0x0000000aff277984 */ /* 0x000e620008000800 */
[----:B------:R-:W-:Y:S01]  /*0450*/  LEA.HI R11, R2, 0x1e, RZ, 0x1a ;  /* 0x0000001e020b7811 */ /* 0x000fe200078fd0ff */
[----:B------:R-:W-:Y:S01]  /*0460*/  USHF.R.S32.HI UR5, URZ, 0x1f, UR4 ;  /* 0x0000001fff057899 */ /* 0x000fe20008011404 */
[----:B------:R-:W2:Y:S01]  /*0470*/  LDC.64 R62, c[0x0][0x3c0] ;  /* 0x0000f000ff3e7b82 */ /* 0x000ea20000000a00 */
[----:B------:R-:W-:Y:S01]  /*0480*/  IMAD R5, R4, R22, RZ ;  /* 0x0000001604057224 */ /* 0x000fe200078e02ff */
[----:B------:R-:W-:-:S03]  /*0490*/  SHF.R.S32.HI R4, RZ, 0x1f, R3 ;  /* 0x0000001fff047819 */ /* 0x000fc60000011403 */
[----:B------:R-:W-:-:S03]  /*04a0*/  IMAD R7, R22, 0x2, R5 ;  /* 0x0000000216077824 */ /* 0x000fc600078e0205 */
[----:B------:R-:W3:Y:S08]  /*04b0*/  LDC.64 R66, c[0x0][0x388] ;  /* 0x0000e200ff427b82 */ /* 0x000ef00000000a00 */
[----:B------:R-:W-:Y:S01]  /*04c0*/  BAR.SYNC.DEFER_BLOCKING 0x0 ;  /* 0x0000000000007b1d */ /* 0x000fe20000010000 */
[----:B0-----:R-:W-:Y:S01]  /*04d0*/  IADD3 R18, P0, P1, R3, UR4, R18 ;  /* 0x0000000403127c10 */ /* 0x001fe2000f91e012 */
[----:B------:R-:W-:-:S03]  /*04e0*/  IMAD R9, R22, 0x2, R7 ;  /* 0x0000000216097824 */ /* 0x000fc600078e0207 */
[----:B------:R-:W-:Y:S01]  /*04f0*/  IADD3.X R20, PT, PT, R4, UR5, R19, P0, P1 ;  /* 0x0000000504147c10 */ /* 0x000fe200087e2413 */
[----:B------:R-:W-:Y:S01]  /*0500*/  IMAD R16, R11, R22, RZ ;  /* 0x000000160b107224 */ /* 0x000fe200078e02ff */
[C---:B------:R-:W-:Y:S01]  /*0510*/  IADD3 R4, P0, PT, R5.reuse, R18, RZ ;  /* 0x0000001205047210 */ /* 0x040fe20007f1e0ff */
[----:B------:R-:W-:Y:S01]  /*0520*/  IMAD R13, R22, 0x2, R9 ;  /* 0x00000002160d7824 */ /* 0x000fe200078e0209 */
[----:B------:R-:W-:Y:S01]  /*0530*/  LEA.HI R3, R2, 0xe, RZ, 0x1a ;  /* 0x0000000e02037811 */ /* 0x000fe200078fd0ff */
[----:B------:R-:W0:Y:S01]  /*0540*/  LDCU UR4, c[0x0][0x3c8] ;  /* 0x00007900ff0477ac */ /* 0x000e220008000800 */
[----:B------:R-:W-:Y:S02]  /*0550*/  LEA.HI.X.SX32 R5, R5, R20, 0x1, P0 ;  /* 0x0000001405057211 */ /* 0x000fe400000f0eff */
[----:B------:R-:W-:Y:S01]  /*0560*/  IADD3 R6, P0, PT, R7, R18, RZ ;  /* 0x0000001207067210 */ /* 0x000fe20007f1e0ff */
[----:B------:R-:W-:Y:S01]  /*0570*/  IMAD R15, R3, R22, RZ ;  /* 0x00000016030f7224 */ /* 0x000fe200078e02ff */
[----:B------:R-:W-:-:S02]  /*0580*/  IADD3 R8, P1, PT, R9, R18, RZ ;  /* 0x0000001209087210 */ /* 0x000fc40007f3e0ff */
[----:B------:R-:W-:Y:S02]  /*0590*/  LEA.HI.X.SX32 R7, R7, R20, 0x1, P0 ;  /* 0x0000001407077211 */ /* 0x000fe400000f0eff */
[----:B------:R-:W-:Y:S02]  /*05a0*/  IADD3 R10, P0, PT, R13, R18, RZ ;  /* 0x000000120d0a7210 */ /* 0x000fe40007f1e0ff */
[----:B------:R-:W-:Y:S01]  /*05b0*/  LEA.HI.X.SX32 R9, R9, R20, 0x1, P1 ;  /* 0x0000001409097211 */ /* 0x000fe200008f0eff */
[----:B------:R-:W-:Y:S01]  /*05c0*/  IMAD R3, R22, 0x2, R13 ;  /* 0x0000000216037824 */ /* 0x000fe200078e020d */
[----:B------:R-:W-:Y:S01]  /*05d0*/  IADD3 R12, P1, PT, R15, R18, RZ ;  /* 0x000000120f0c7210 */ /* 0x000fe20007f3e0ff */
[----:B----4-:R4:W5:Y:S01]  /*05e0*/  LDG.E.U8 R19, desc[UR22][R4.64] ;  /* 0x0000001604137981 */ /* 0x010962000c1e1100 */
[----:B------:R-:W-:Y:S02]  /*05f0*/  LEA.HI.X.SX32 R11, R13, R20, 0x1, P0 ;  /* 0x000000140d0b7211 */ /* 0x000fe400000f0eff */
[----:B------:R-:W-:Y:S01]  /*0600*/  IADD3 R14, P0, PT, R16, R18, RZ ;  /* 0x00000012100e7210 */ /* 0x000fe20007f1e0ff */
[----:B------:R0:W5:Y:S01]  /*0610*/  LDG.E.U8 R21, desc[UR22][R6.64] ;  /* 0x0000001606157981 */ /* 0x000162000c1e1100 */
[----:B------:R-:W-:-:S02]  /*0620*/  LEA.HI.X.SX32 R13, R15, R20, 0x1, P1 ;  /* 0x000000140f0d7211 */ /* 0x000fc400008f0eff */
[----:B------:R-:W-:Y:S01]  /*0630*/  LEA.HI.X.SX32 R15, R16, R20, 0x1, P0 ;  /* 0x00000014100f7211 */ /* 0x000fe200000f0eff */
[----:B------:R1:W5:Y:S01]  /*0640*/  LDG.E.U8 R23, desc[UR22][R8.64] ;  /* 0x0000001608177981 */ /* 0x000362000c1e1100 */
[----:B----4-:R-:W-:-:S03]  /*0650*/  IADD3 R4, P0, PT, R3, R18, RZ ;  /* 0x0000001203047210 */ /* 0x010fc60007f1e0ff */
[----:B------:R4:W5:Y:S01]  /*0660*/  LDG.E.U8 R33, desc[UR22][R12.64] ;  /* 0x000000160c217981 */ /* 0x000962000c1e1100 */
[C---:B0-----:R-:W-:Y:S01]  /*0670*/  IMAD R7, R22.reuse, 0x2, R3 ;  /* 0x0000000216077824 */ /* 0x041fe200078e0203 */
[----:B------:R-:W-:Y:S02]  /*0680*/  LEA.HI.X.SX32 R5, R3, R20, 0x1, P0 ;  /* 0x0000001403057211 */ /* 0x000fe400000f0eff */
[----:B------:R-:W5:Y:S01]  /*0690*/  LDG.E.U8 R35, desc[UR22][R14.64] ;  /* 0x000000160e237981 */ /* 0x000f62000c1e1100 */
[C---:B------:R-:W-:Y:S01]  /*06a0*/  IMAD R3, R22.reuse, 0x2, R7 ;  /* 0x0000000216037824 */ /* 0x040fe200078e0207 */
[C---:B------:R-:W-:Y:S02]  /*06b0*/  IADD3 R6, P0, PT, R7.reuse, R18, RZ ;  /* 0x0000001207067210 */ /* 0x040fe40007f1e0ff */
[----:B------:R-:W5:Y:S01]  /*06c0*/  LDG.E.U8 R27, desc[UR22][R4.64] ;  /* 0x00000016041b7981 */ /* 0x000f62000c1e1100 */
[----:B------:R-:W-:Y:S01]  /*06d0*/  IMAD R16, R22, 0x4, R3 ;  /* 0x0000000416107824 */ /* 0x000fe200078e0203 */
[----:B------:R-:W-:-:S02]  /*06e0*/  LEA.HI.X.SX32 R7, R7, R20, 0x1, P0 ;  /* 0x0000001407077211 */ /* 0x000fc400000f0eff */
[----:B------:R0:W5:Y:S01]  /*06f0*/  LDG.E.U8 R25, desc[UR22][R10.64] ;  /* 0x000000160a197981 */ /* 0x000162000c1e1100 */
[C---:B-1----:R-:W-:Y:S01]  /*0700*/  IADD3 R8, P0, PT, R3.reuse, R18, RZ ;  /* 0x0000001203087210 */ /* 0x042fe20007f1e0ff */
[C---:B------:R-:W-:Y:S02]  /*0710*/  IMAD R17, R22.reuse, 0x2, R16 ;  /* 0x0000000216117824 */ /* 0x040fe400078e0210 */
[----:B------:R1:W5:Y:S01]  /*0720*/  LDG.E.U8 R29, desc[UR22][R6.64] ;  /* 0x00000016061d7981 */ /* 0x000362000c1e1100 */
[----:B------:R-:W-:Y:S01]  /*0730*/  LEA.HI.X.SX32 R9, R3, R20, 0x1, P0 ;  /* 0x0000001403097211 */ /* 0x000fe200000f0eff */
[----:B------:R-:W-:Y:S01]  /*0740*/  IMAD R3, R22, 0x2, R17 ;  /* 0x0000000216037824 */ /* 0x000fe200078e0211 */
[CC--:B----4-:R-:W-:Y:S02]  /*0750*/  IADD3 R12, P0, PT, R17.reuse, R18.reuse, RZ ;  /* 0x00000012110c7210 */ /* 0x0d0fe40007f1e0ff */
[----:B0-----:R-:W-:Y:S01]  /*0760*/  IADD3 R10, P1, PT, R16, R18, RZ ;  /* 0x00000012100a7210 */ /* 0x001fe20007f3e0ff */
[----:B------:R0:W5:Y:S01]  /*0770*/  LDG.E.U8 R31, desc[UR22][R8.64] ;  /* 0x00000016081f7981 */ /* 0x000162000c1e1100 */
[----:B------:R-:W-:-:S02]  /*0780*/  LEA.HI.X.SX32 R13, R17, R20, 0x1, P0 ;  /* 0x00000014110d7211 */ /* 0x000fc400000f0eff */
[----:B------:R-:W-:Y:S01]  /*0790*/  IADD3 R4, P0, PT, R3, R18, RZ ;  /* 0x0000001203047210 */ /* 0x000fe20007f1e0ff */
[----:B------:R-:W-:-:S03]  /*07a0*/  IMAD R14, R22, 0x2, R3 ;  /* 0x00000002160e7824 */ /* 0x000fc600078e0203 */
[----:B------:R-:W-:Y:S01]  /*07b0*/  LEA.HI.X.SX32 R5, R3, R20, 0x1, P0 ;  /* 0x0000001403057211 */ /* 0x000fe200000f0eff */
[----:B------:R-:W-:Y:S01]  /*07c0*/  IMAD R3, R22, 0x2, R14 ;  /* 0x0000000216037824 */ /* 0x000fe200078e020e */
[----:B-1----:R-:W-:Y:S01]  /*07d0*/  IADD3 R6, P0, PT, R14, R18, RZ ;  /* 0x000000120e067210 */ /* 0x002fe20007f1e0ff */
[----:B------:R-:W5:Y:S02]  /*07e0*/  LDG.E.U8 R13, desc[UR22][R12.64] ;  /* 0x000000160c0d7981 */ /* 0x000f64000c1e1100 */
[----:B------:R-:W-:Y:S02]  /*07f0*/  IMAD R15, R22, 0x2, R3 ;  /* 0x00000002160f7824 */ /* 0x000fe400078e0203 */
[----:B------:R1:W5:Y:S01]  /*0800*/  LDG.E.U8 R5, desc[UR22][R4.64] ;  /* 0x0000001604057981 */ /* 0x000362000c1e1100 */
[-C--:B------:R-:W-:Y:S01]  /*0810*/  LEA.HI.X.SX32 R11, R16, R20.reuse, 0x1, P1 ;  /* 0x00000014100b7211 */ /* 0x080fe200008f0eff */
[----:B------:R-:W-:Y:S01]  /*0820*/  IMAD R16, R22, 0x2, R15 ;  /* 0x0000000216107824 */ /* 0x000fe200078e020f */
[----:B------:R-:W-:-:S02]  /*0830*/  LEA.HI.X.SX32 R7, R14, R20, 0x1, P0 ;  /* 0x000000140e077211 */ /* 0x000fc400000f0eff */
[----:B0-----:R-:W-:Y:S01]  /*0840*/  IADD3 R8, P0, PT, R3, R18, RZ ;  /* 0x0000001203087210 */ /* 0x001fe20007f1e0ff */
[----:B------:R0:W5:Y:S01]  /*0850*/  LDG.E.U8 R17, desc[UR22][R10.64] ;  /* 0x000000160a117981 */ /* 0x000162000c1e1100 */
[----:B-1----:R-:W-:-:S03]  /*0860*/  SHF.R.U32.HI R4, RZ, 0x5, R2 ;  /* 0x00000005ff047819 */ /* 0x002fc60000011602 */
[----:B------:R1:W5:Y:S01]  /*0870*/  LDG.E.U8 R7, desc[UR22][R6.64] ;  /* 0x0000001606077981 */ /* 0x000362000c1e1100 */
[----:B------:R-:W-:Y:S02]  /*0880*/  SGXT.U32 R4, R4, 0x2 ;  /* 0x000000020404781a */ /* 0x000fe40000000000 */
[----:B------:R-:W-:Y:S02]  /*0890*/  LEA.HI.X.SX32 R9, R3, R20, 0x1, P0 ;  /* 0x0000001403097211 */ /* 0x000fe400000f0eff */
[----:B0-----:R-:W-:Y:S01]  /*08a0*/  IADD3 R10, P0, PT, R16, R18, RZ ;  /* 0x00000012100a7210 */ /* 0x001fe20007f1e0ff */
[----:B--2---:R-:W-:-:S03]  /*08b0*/  IMAD R12, R4, R63, RZ ;  /* 0x0000003f040c7224 */ /* 0x004fc600078e02ff */
[----:B------:R-:W-:Y:S01]  /*08c0*/  LEA.HI.X.SX32 R11, R16, R20, 0x1, P0 ;  /* 0x00000014100b7211 */ /* 0x000fe200000f0eff */
[----:B------:R-:W-:Y:S01]  /*08d0*/  IMAD R16, R63, 0x4, R12 ;  /* 0x000000043f107824 */ /* 0x000fe200078e020c */
[----:B------:R-:W-:Y:S01]  /*08e0*/  IADD3 R14, P1, PT, R15, R18, RZ ;  /* 0x000000120f0e7210 */ /* 0x000fe20007f3e0ff */
[----:B------:R0:W5:Y:S02]  /*08f0*/  LDG.E.U8 R9, desc[UR22][R8.64] ;  /* 0x0000001608097981 */ /* 0x000164000c1e1100 */
[----:B------:R-:W-:Y:S01]  /*0900*/  IMAD R18, R63, 0x4, R16 ;  /* 0x000000043f127824 */ /* 0x000fe200078e0210 */
[----:B------:R-:W-:Y:S01]  /*0910*/  LEA.HI.X.SX32 R15, R15, R20, 0x1, P1 ;  /* 0x000000140f0f7211 */ /* 0x000fe200008f0eff */
[----:B------:R-:W5:Y:S02]  /*0920*/  LDG.E.U8 R11, desc[UR22][R10.64] ;  /* 0x000000160a0b7981 */ /* 0x000f64000c1e1100 */
[----:B-1----:R-:W-:-:S03]  /*0930*/  IMAD R6, R63, 0x4, R18 ;  /* 0x000000043f067824 */ /* 0x002fc600078e0212 */
[----:B------:R1:W5:Y:S01]  /*0940*/  LDG.E.U8 R15, desc[UR22][R14.64] ;  /* 0x000000160e0f7981 */ /* 0x000362000c1e1100 */
[----:B------:R-:W-:-:S04]  /*0950*/  IMAD R20, R63, 0x4, R6 ;  /* 0x000000043f147824 */ /* 0x000fc800078e0206 */
[----:B0-----:R-:W-:-:S04]  /*0960*/  IMAD R8, R63, 0x4, R20 ;  /* 0x000000043f087824 */ /* 0x001fc800078e0214 */
[----:B-1----:R-:W-:-:S04]  /*0970*/  IMAD R14, R63, 0x4, R8 ;  /* 0x000000043f0e7824 */ /* 0x002fc800078e0208 */
[----:B------:R-:W-:-:S04]  /*0980*/  IMAD R10, R63, 0x4, R14 ;  /* 0x000000043f0a7824 */ /* 0x000fc800078e020e */
        /* <DEDUP_REMOVED lines=10> */
[----:B------:R-:W-:Y:S01]  /*0a30*/  IMAD R42, R63, 0x4, R40 ;  /* 0x000000043f2a7824 */ /* 0x000fe200078e0228 */
[----:B------:R-:W-:-:S03]  /*0a40*/  LOP3.LUT R3, R2, 0x1f, RZ, 0xc0, !PT ;  /* 0x0000001f02037812 */ /* 0x000fc600078ec0ff */
[----:B------:R-:W-:Y:S02]  /*0a50*/  IMAD R44, R63, 0x4, R42 ;  /* 0x000000043f2c7824 */ /* 0x000fe400078e022a */
[----:B------:R-:W-:Y:S02]  /*0a60*/  IMAD R4, R3, UR4, RZ ;  /* 0x0000000403047c24 */ /* 0x000fe4000f8e02ff */
[C---:B------:R-:W-:Y:S02]  /*0a70*/  IMAD R46, R63.reuse, 0x4, R44 ;  /* 0x000000043f2e7824 */ /* 0x040fe400078e022c */
[----:B------:R-:W-:Y:S02]  /*0a80*/  IMAD R3, R62, UR9, RZ ;  /* 0x000000093e037c24 */ /* 0x000fe4000f8e02ff */
[C---:B------:R-:W-:Y:S01]  /*0a90*/  IMAD R48, R63.reuse, 0x4, R46 ;  /* 0x000000043f307824 */ /* 0x040fe200078e022e */
[----:B------:R-:W-:Y:S02]  /*0aa0*/  SHF.R.S32.HI R37, RZ, 0x1f, R4 ;  /* 0x0000001fff257819 */ /* 0x000fe40000011404 */
[--C-:B---3--:R-:W-:Y:S01]  /*0ab0*/  IADD3 R121, P0, P1, R4, R66, R3.reuse ;  /* 0x0000004204797210 */ /* 0x108fe2000791e003 */
[----:B------:R-:W-:Y:S01]  /*0ac0*/  IMAD R50, R63, 0x4, R48 ;  /* 0x000000043f327824 */ /* 0x000fe200078e0230 */
[----:B------:R-:W-:-:S02]  /*0ad0*/  SHF.R.S32.HI R66, RZ, 0x1f, R3 ;  /* 0x0000001fff427819 */ /* 0x000fc40000011403 */
[----:B------:R-:W-:Y:S01]  /*0ae0*/  IADD3 R126, P2, PT, R18, R121, RZ ;  /* 0x00000079127e7210 */ /* 0x000fe20007f5e0ff */
[----:B------:R-:W-:Y:S01]  /*0af0*/  IMAD R52, R63, 0x4, R50 ;  /* 0x000000043f347824 */ /* 0x000fe200078e0232 */
[----:B------:R-:W-:Y:S02]  /*0b00*/  IADD3.X R37, PT, PT, R37, R67, R66, P0, P1 ;  /* 0x0000004325257210 */ /* 0x000fe400007e2442 */
[-C--:B------:R-:W-:Y:S02]  /*0b10*/  IADD3 R130, P0, PT, R12, R121.reuse, RZ ;  /* 0x000000790c827210 */ /* 0x080fe40007f1e0ff */
[-C--:B------:R-:W-:Y:S02]  /*0b20*/  IADD3 R128, P1, PT, R16, R121.reuse, RZ ;  /* 0x0000007910807210 */ /* 0x080fe40007f3e0ff */
[----:B------:R-:W-:Y:S01]  /*0b30*/  IADD3 R124, P3, PT, R6, R121, RZ ;  /* 0x00000079067c7210 */ /* 0x000fe20007f7e0ff */
[----:B------:R-:W-:Y:S01]  /*0b40*/  IMAD R54, R63, 0x4, R52 ;  /* 0x000000043f367824 */ /* 0x000fe200078e0234 */
[----:B------:R-:W-:-:S02]  /*0b50*/  LEA.HI.X.SX32 R127, R18, R37, 0x1, P2 ;  /* 0x00000025127f7211 */ /* 0x000fc400010f0eff */
[-C--:B------:R-:W-:Y:S02]  /*0b60*/  LEA.HI.X.SX32 R131, R12, R37.reuse, 0x1, P0 ;  /* 0x000000250c837211 */ /* 0x080fe400000f0eff */
[-C--:B------:R-:W-:Y:S02]  /*0b70*/  LEA.HI.X.SX32 R129, R16, R37.reuse, 0x1, P1 ;  /* 0x0000002510817211 */ /* 0x080fe400008f0eff */
[----:B------:R-:W-:Y:S02]  /*0b80*/  LEA.HI.X.SX32 R125, R6, R37, 0x1, P3 ;  /* 0x00000025067d7211 */ /* 0x000fe400018f0eff */
[-C--:B------:R-:W-:Y:S01]  /*0b90*/  IADD3 R70, P2, PT, R14, R121.reuse, RZ ;  /* 0x000000790e467210 */ /* 0x080fe20007f5e0ff */
[----:B------:R-:W-:Y:S01]  /*0ba0*/  IMAD R56, R63, 0x4, R54 ;  /* 0x000000043f387824 */ /* 0x000fe200078e0236 */
[-C--:B------:R-:W-:Y:S02]  /*0bb0*/  IADD3 R122, P0, PT, R20, R121.reuse, RZ ;  /* 0x00000079147a7210 */ /* 0x080fe40007f1e0ff */
[----:B------:R-:W-:-:S02]  /*0bc0*/  IADD3 R68, P1, PT, R8, R121, RZ ;  /* 0x0000007908447210 */ /* 0x000fc40007f3e0ff */
[----:B------:R-:W-:Y:S02]  /*0bd0*/  IADD3 R72, P3, PT, R10, R121, RZ ;  /* 0x000000790a487210 */ /* 0x000fe40007f7e0ff */
[-C--:B------:R-:W-:Y:S01]  /*0be0*/  LEA.HI.X.SX32 R71, R14, R37.reuse, 0x1, P2 ;  /* 0x000000250e477211 */ /* 0x080fe200010f0eff */
[----:B------:R-:W-:Y:S01]  /*0bf0*/  IMAD R58, R63, 0x4, R56 ;  /* 0x000000043f3a7824 */ /* 0x000fe200078e0238 */
[-C--:B------:R-:W-:Y:S02]  /*0c00*/  LEA.HI.X.SX32 R123, R20, R37.reuse, 0x1, P0 ;  /* 0x00000025147b7211 */ /* 0x080fe400000f0eff */
[-C--:B------:R-:W-:Y:S02]  /*0c10*/  LEA.HI.X.SX32 R69, R8, R37.reuse, 0x1, P1 ;  /* 0x0000002508457211 */ /* 0x080fe400008f0eff */
[----:B------:R-:W-:Y:S02]  /*0c20*/  LEA.HI.X.SX32 R73, R10, R37, 0x1, P3 ;  /* 0x000000250a497211 */ /* 0x000fe400018f0eff */
[----:B------:R-:W-:-:S02]  /*0c30*/  IADD3 R78, P2, PT, R26, R121, RZ ;  /* 0x000000791a4e7210 */ /* 0x000fc40007f5e0ff */
[-C--:B------:R-:W-:Y:S02]  /*0c40*/  IADD3 R74, P0, PT, R22, R121.reuse, RZ ;  /* 0x00000079164a7210 */ /* 0x080fe40007f1e0ff */
[-C--:B------:R-:W-:Y:S02]  /*0c50*/  IADD3 R76, P1, PT, R24, R121.reuse, RZ ;  /* 0x00000079184c7210 */ /* 0x080fe40007f3e0ff */
[----:B------:R-:W-:Y:S01]  /*0c60*/  IADD3 R80, P3, PT, R28, R121, RZ ;  /* 0x000000791c507210 */ /* 0x000fe20007f7e0ff */
[----:B------:R-:W-:Y:S01]  /*0c70*/  IMAD R60, R63, 0x4, R58 ;  /* 0x000000043f3c7824 */ /* 0x000fe200078e023a */
[-C--:B------:R-:W-:Y:S02]  /*0c80*/  LEA.HI.X.SX32 R79, R26, R37.reuse, 0x1, P2 ;  /* 0x000000251a4f7211 */ /* 0x080fe400010f0eff */
[-C--:B------:R-:W-:Y:S02]  /*0c90*/  LEA.HI.X.SX32 R75, R22, R37.reuse, 0x1, P0 ;  /* 0x00000025164b7211 */ /* 0x080fe400000f0eff */
[----:B------:R-:W-:-:S02]  /*0ca0*/  LEA.HI.X.SX32 R77, R24, R37, 0x1, P1 ;  /* 0x00000025184d7211 */ /* 0x000fc400008f0eff */
[----:B------:R-:W-:Y:S02]  /*0cb0*/  LEA.HI.X.SX32 R81, R28, R37, 0x1, P3 ;  /* 0x000000251c517211 */ /* 0x000fe400018f0eff */
[-C--:B------:R-:W-:Y:S02]  /*0cc0*/  IADD3 R86, P2, PT, R34, R121.reuse, RZ ;  /* 0x0000007922567210 */ /* 0x080fe40007f5e0ff */
        /* <DEDUP_REMOVED lines=8> */
[-C--:B------:R-:W-:Y:S02]  /*0d50*/  IADD3 R94, P2, PT, R42, R121.reuse, RZ ;  /* 0x000000792a5e7210 */ /* 0x080fe40007f5e0ff */
[-C--:B------:R-:W-:Y:S02]  /*0d60*/  IADD3 R90, P0, PT, R38, R121.reuse, RZ ;  /* 0x00000079265a7210 */ /* 0x080fe40007f1e0ff */
[----:B------:R-:W-:-:S02]  /*0d70*/  IADD3 R92, P1, PT, R40, R121, RZ ;  /* 0x00000079285c7210 */ /* 0x000fc40007f3e0ff */
[----:B------:R-:W-:Y:S01]  /*0d80*/  IADD3 R96, P3, PT, R44, R121, RZ ;  /* 0x000000792c607210 */ /* 0x000fe20007f7e0ff */
[C---:B------:R-:W-:Y:S01]  /*0d90*/  IMAD R64, R63.reuse, 0x4, R62 ;  /* 0x000000043f407824 */ /* 0x040fe200078e023e */
[-C--:B------:R-:W-:Y:S02]  /*0da0*/  LEA.HI.X.SX32 R95, R42, R37.reuse, 0x1, P2 ;  /* 0x000000252a5f7211 */ /* 0x080fe400010f0eff */
[-C--:B------:R-:W-:Y:S02]  /*0db0*/  LEA.HI.X.SX32 R91, R38, R37.reuse, 0x1, P0 ;  /* 0x00000025265b7211 */ /* 0x080fe400000f0eff */
[-C--:B------:R-:W-:Y:S02]  /*0dc0*/  LEA.HI.X.SX32 R93, R40, R37.reuse, 0x1, P1 ;  /* 0x00000025285d7211 */ /* 0x080fe400008f0eff */
[----:B------:R-:W-:Y:S02]  /*0dd0*/  LEA.HI.X.SX32 R97, R44, R37, 0x1, P3 ;  /* 0x000000252c617211 */ /* 0x000fe400018f0eff */
[-C--:B------:R-:W-:Y:S01]  /*0de0*/  IADD3 R102, P2, PT, R50, R121.reuse, RZ ;  /* 0x0000007932667210 */ /* 0x080fe20007f5e0ff */
[----:B------:R-:W-:Y:S01]  /*0df0*/  IMAD R4, R63, 0x4, R64 ;  /* 0x000000043f047824 */ /* 0x000fe200078e0240 */
[----:B------:R-:W-:-:S02]  /*0e00*/  IADD3 R98, P0, PT, R46, R121, RZ ;  /* 0x000000792e627210 */ /* 0x000fc40007f1e0ff */
[-C--:B------:R-:W-:Y:S02]  /*0e10*/  IADD3 R100, P1, PT, R48, R121.reuse, RZ ;  /* 0x0000007930647210 */ /* 0x080fe40007f3e0ff */
[----:B------:R-:W-:Y:S02]  /*0e20*/  IADD3 R104, P3, PT, R52, R121, RZ ;  /* 0x0000007934687210 */ /* 0x000fe40007f7e0ff */
[----:B------:R-:W-:Y:S02]  /*0e30*/  SHF.R.U32.HI R41, RZ, 0x5, R2 ;  /* 0x00000005ff297819 */ /* 0x000fe40000011602 */
[-C--:B------:R-:W-:Y:S01]  /*0e40*/  LEA.HI.X.SX32 R103, R50, R37.reuse, 0x1, P2 ;  /* 0x0000002532677211 */ /* 0x080fe200010f0eff */
[----:B------:R-:W-:Y:S01]  /*0e50*/  IMAD R3, R63, 0x4, R4 ;  /* 0x000000043f037824 */ /* 0x000fe200078e0204 */
[-C--:B------:R-:W-:Y:S02]  /*0e60*/  LEA.HI.X.SX32 R99, R46, R37.reuse, 0x1, P0 ;  /* 0x000000252e637211 */ /* 0x080fe400000f0eff */
[----:B------:R-:W-:-:S02]  /*0e70*/  LEA.HI.X.SX32 R101, R48, R37, 0x1, P1 ;  /* 0x0000002530657211 */ /* 0x000fc400008f0eff */
[----:B------:R-:W-:Y:S02]  /*0e80*/  LEA.HI.X.SX32 R105, R52, R37, 0x1, P3 ;  /* 0x0000002534697211 */ /* 0x000fe400018f0eff */
[-C--:B------:R-:W-:Y:S02]  /*0e90*/  IADD3 R110, P2, PT, R58, R121.reuse, RZ ;  /* 0x000000793a6e7210 */ /* 0x080fe40007f5e0ff */
[----:B------:R-:W-:Y:S02]  /*0ea0*/  R2UR UR17, R41 ;  /* 0x00000000291172ca */ /* 0x000fe400000e0000 */
[----:B------:R-:W-:Y:S02]  /*0eb0*/  R2UR UR8, R39 ;  /* 0x00000000270872ca */ /* 0x000fe400000e0000 */
[-C--:B------:R-:W-:Y:S02]  /*0ec0*/  IADD3 R106, P0, PT, R54, R121.reuse, RZ ;  /* 0x00000079366a7210 */ /* 0x080fe40007f1e0ff */
[----:B------:R-:W-:-:S02]  /*0ed0*/  IADD3 R108, P1, PT, R56, R121, RZ ;  /* 0x00000079386c7210 */ /* 0x000fc40007f3e0ff */
[----:B------:R-:W-:Y:S02]  /*0ee0*/  IADD3 R112, P3, PT, R60, R121, RZ ;  /* 0x000000793c707210 */ /* 0x000fe40007f7e0ff */
[-C--:B------:R-:W-:Y:S02]  /*0ef0*/  LEA.HI.X.SX32 R111, R58, R37.reuse, 0x1, P2 ;  /* 0x000000253a6f7211 */ /* 0x080fe400010f0eff */
[-C--:B------:R-:W-:Y:S02]  /*0f00*/  LEA.HI.X.SX32 R107, R54, R37.reuse, 0x1, P0 ;  /* 0x00000025366b7211 */ /* 0x080fe400000f0eff */
[-C--:B------:R-:W-:Y:S02]  /*0f10*/  LEA.HI.X.SX32 R109, R56, R37.reuse, 0x1, P1 ;  /* 0x00000025386d7211 */ /* 0x080fe400008f0eff */
[----:B------:R-:W-:Y:S02]  /*0f20*/  LEA.HI.X.SX32 R113, R60, R37, 0x1, P3 ;  /* 0x000000253c717211 */ /* 0x000fe400018f0eff */
[----:B------:R-:W-:-:S02]  /*0f30*/  IADD3 R118, P2, PT, R4, R121, RZ ;  /* 0x0000007904767210 */ /* 0x000fc40007f5e0ff */
[----:B------:R-:W-:Y:S02]  /*0f40*/  LOP3.LUT R136, R2, 0x7f, RZ, 0xc0, !PT ;  /* 0x0000007f02887812 */ /* 0x000fe400078ec0ff */
[-C--:B------:R-:W-:Y:S02]  /*0f50*/  IADD3 R114, P0, PT, R62, R121.reuse, RZ ;  /* 0x000000793e727210 */ /* 0x080fe40007f1e0ff */
[-C--:B------:R-:W-:Y:S02]  /*0f60*/  IADD3 R116, P1, PT, R64, R121.reuse, RZ ;  /* 0x0000007940747210 */ /* 0x080fe40007f3e0ff */
[----:B------:R-:W-:Y:S02]  /*0f70*/  IADD3 R120, P3, PT, R3, R121, RZ ;  /* 0x0000007903787210 */ /* 0x000fe40007f7e0ff */
[-C--:B------:R-:W-:Y:S02]  /*0f80*/  LEA.HI.X.SX32 R119, R4, R37.reuse, 0x1, P2 ;  /* 0x0000002504777211 */ /* 0x080fe400010f0eff */
[----:B------:R-:W-:-:S02]  /*0f90*/  LEA.HI.X.SX32 R115, R62, R37, 0x1, P0 ;  /* 0x000000253e737211 */ /* 0x000fc400000f0eff */
[-C--:B------:R-:W-:Y:S02]  /*0fa0*/  LEA.HI.X.SX32 R117, R64, R37.reuse, 0x1, P1 ;  /* 0x0000002540757211 */ /* 0x080fe400008f0eff */
[----:B------:R-:W-:Y:S02]  /*0fb0*/  LEA.HI.X.SX32 R121, R3, R37, 0x1, P3 ;  /* 0x0000002503797211 */ /* 0x000fe400018f0eff */
[----:B------:R-:W-:Y:S01]  /*0fc0*/  LOP3.LUT R4, R136, 0x10, RZ, 0x3c, !PT ;  /* 0x0000001088047812 */ /* 0x000fe200078e3cff */
[----:B------:R-:W-:Y:S06]  /*0fd0*/  BRA.U UP0, `(.L_x_5) ;  /* 0x0000000100187547 */ /* 0x000fec000b800000 */
[----:B------:R-:W-:Y:S01]  /*0fe0*/  ELECT P0, URZ, PT ;  /* 0x0000000000ff782f */ /* 0x000fe20003800000 */
[----:B------:R-:W-:Y:S01]  /*0ff0*/  IMAD.MOV.U32 R3, RZ, RZ, 0x1 ;  /* 0x00000001ff037424 */ /* 0x000fe200078e00ff */
[----:B------:R-:W-:Y:S01]  /*1000*/  UMOV UR4, 0x40 ;  /* 0x0000004000047882 */ /* 0x000fe20000000000 */
[----:B------:R-:W-:Y:S01]  /*1010*/  UVIRTCOUNT.DEALLOC.SMPOOL 0x80 ;  /* 0x000000800000784c */ /* 0x000fe20000000000 */
[----:B------:R-:W-:-:S09]  /*1020*/  ULEA UR4, UR6, UR4, 0x18 ;  /* 0x0000000406047291 */ /* 0x000fd2000f8ec0ff */
[----:B------:R0:W-:Y:S03]  /*1030*/  @P0 STS.U8 [UR4], R3 ;  /* 0x00000003ff000988 */ /* 0x0001e60008000004 */
.L_x_5:
[----:B------:R-:W-:Y:S01]  /*1040*/  USHF.L.U32 UR4, UR17, 0x15, URZ ;  /* 0x0000001511047899 */ /* 0x000fe200080006ff */
[C---:B------:R-:W-:Y:S01]  /*1050*/  LOP3.LUT R6, R136.reuse, 0x20, RZ, 0x3c, !PT ;  /* 0x0000002088067812 */ /* 0x040fe200078e3cff */
[----:B-----5:R-:W-:Y:S01]  /*1060*/  STS.U8 [R136+UR10+0x5000], R19 ;  /* 0x0050001388007988 */ /* 0x020fe2000800000a */
[----:B------:R-:W-:Y:S01]  /*1070*/  LOP3.LUT R8, R136, 0x30, RZ, 0x3c, !PT ;  /* 0x0000003088087812 */ /* 0x000fe200078e3cff */
[----:B------:R-:W-:Y:S01]  /*1080*/  ULOP3.LUT UR4, UR4, 0x600000, URZ, 0xc0, !UPT ;  /* 0x0060000004047892 */ /* 0x000fe2000f8ec0ff */
[----:B------:R-:W-:Y:S01]  /*1090*/  LOP3.LUT P0, RZ, R2, 0x7f, RZ, 0xc0, !PT ;  /* 0x0000007f02ff7812 */ /* 0x000fe2000780c0ff */
[----:B------:R-:W-:Y:S01]  /*10a0*/  STS.U8 [R136+UR10+0x5200], R27 ;  /* 0x0052001b88007988 */ /* 0x000fe2000800000a */
[----:B------:R-:W-:Y:S01]  /*10b0*/  UMOV UR5, 0x1 ;  /* 0x0000000100057882 */ /* 0x000fe20000000000 */
[----:B------:R-:W-:Y:S01]  /*10c0*/  UIADD3 UR11, UPT, UPT, UR8, UR4, URZ ;  /* 0x00000004080b7290 */ /* 0x000fe2000fffe0ff */
[----:B0-----:R-:W-:Y:S01]  /*10d0*/  PRMT R3, RZ, 0x7610, R3 ;  /* 0x00007610ff037816 */ /* 0x001fe20000000003 */
[----:B------:R-:W-:Y:S01]  /*10e0*/  STS.U8 [R136+UR10+0x5400], R17 ;  /* 0x0054001188007988 */ /* 0x000fe2000800000a */
[----:B------:R-:W-:-:S02]  /*10f0*/  UIADD3 UR12, UPT, UPT, UR10, 0x5800, URZ ;  /* 0x000058000a0c7890 */ /* 0x000fc4000fffe0ff */
[----:B------:R-:W-:Y:S01]  /*1100*/  UIADD3 UR30, UPT, UPT, UR13, 0x40, URZ ;  /* 0x000000400d1e7890 */ /* 0x000fe2000fffe0ff */
[----:B------:R0:W-:Y:S04]  /*1110*/  STS.U8 [R136+UR10+0x5600], R9 ;  /* 0x0056000988007988 */ /* 0x0001e8000800000a */
[----:B------:R-:W-:Y:S01]  /*1120*/  STS.U8 [R4+UR10+0x5080], R21 ;  /* 0x0050801504007988 */ /* 0x000fe2000800000a */
[----:B------:R-:W-:Y:S01]  /*1130*/  VOTEU.ALL UP1, P0 ;  /* 0x0000000000ff7886 */ /* 0x000fe20000020000 */
[----:B------:R-:W-:Y:S01]  /*1140*/  VOTEU.ALL UP2, P0 ;  /* 0x0000000000ff7886 */ /* 0x000fe20000040000 */
[----:B------:R-:W-:Y:S01]  /*1150*/  ISETP.LT.AND P1, PT, RZ, UR30, PT ;  /* 0x0000001eff007c0c */ /* 0x000fe2000bf21270 */
[----:B------:R-:W-:Y:S02]  /*1160*/  STS.U8 [R4+UR10+0x5280], R29 ;  /* 0x0052801d04007988 */ /* 0x000fe4000800000a */
[----:B------:R-:W-:-:S04]  /*1170*/  @!UP1 UIADD3 UR6, UPT, UPT, -UR5, 0x100000, URZ ;  /* 0x0010000005069890 */ /* 0x000fc8000fffe1ff */
[----:B------:R-:W-:Y:S02]  /*1180*/  @!UP1 USHF.L.U32 UR7, UR6, 0xb, URZ ;  /* 0x0000000b06079899 */ /* 0x000fe400080006ff */
[----:B------:R-:W-:Y:S01]  /*1190*/  @!UP1 USHF.L.U32 UR6, UR6, 0x1, URZ ;  /* 0x0000000106069899 */ /* 0x000fe200080006ff */
[----:B------:R-:W-:Y:S01]  /*11a0*/  STS.U8 [R4+UR10+0x5480], R13 ;  /* 0x0054800d04007988 */ /* 0x000fe2000800000a */
[----:B0-----:R-:W-:-:S03]  /*11b0*/  PRMT R9, RZ, 0x7610, R9 ;  /* 0x00007610ff097816 */ /* 0x001fc60000000009 */
[----:B------:R-:W-:Y:S04]  /*11c0*/  STS.U8 [R4+UR10+0x5680], R15 ;  /* 0x0056800f04007988 */ /* 0x000fe8000800000a */
[----:B------:R-:W-:Y:S04]  /*11d0*/  STS.U8 [R6+UR10+0x5100], R23 ;  /* 0x0051001706007988 */ /* 0x000fe8000800000a */
[----:B------:R-:W-:Y:S04]  /*11e0*/  STS.U8 [R6+UR10+0x5300], R31 ;  /* 0x0053001f06007988 */ /* 0x000fe8000800000a */
[----:B------:R-:W-:Y:S04]  /*11f0*/  STS.U8 [R6+UR10+0x5500], R5 ;  /* 0x0055000506007988 */ /* 0x000fe8000800000a */
[----:B------:R0:W-:Y:S04]  /*1200*/  STS.U8 [R6+UR10+0x5700], R11 ;  /* 0x0057000b06007988 */ /* 0x0001e8000800000a */
[----:B------:R-:W-:Y:S04]  /*1210*/  STS.U8 [R8+UR10+0x5180], R25 ;  /* 0x0051801908007988 */ /* 0x000fe8000800000a */
[----:B------:R-:W-:Y:S04]  /*1220*/  STS.U8 [R8+UR10+0x5380], R33 ;  /* 0x0053802108007988 */ /* 0x000fe8000800000a */
[----:B------:R-:W-:Y:S04]  /*1230*/  STS.U8 [R8+UR10+0x5580], R7 ;  /* 0x0055800708007988 */ /* 0x000fe8000800000a */
[----:B------:R1:W-:Y:S01]  /*1240*/  STS.U8 [R8+UR10+0x5780], R35 ;  /* 0x0057802308007988 */ /* 0x0003e2000800000a */
[----:B------:R-:W-:Y:S01]  /*1250*/  STTM.16dp32bit_t0_t15.x16 tmem[UR11], RZ ;  /* 0x000000ff000079ed */ /* 0x000fe20008a0000b */
[----:B------:R-:W-:Y:S01]  /*1260*/  STTM.16dp32bit_t16_t31.x16 tmem[UR11+0x10], RZ ;  /* 0x000010ff000079ed */ /* 0x000fe20008a2000b */
[----:B------:R-:W2:Y:S02]  /*1270*/  FENCE.VIEW.ASYNC.T ;  /* 0x00000000000073c6 */ /* 0x000ea40000000200 */
[----:B--2---:R-:W-:Y:S01]  /*1280*/  BAR.SYNC.DEFER_BLOCKING 0x0 ;  /* 0x0000000000007b1d */ /* 0x004fe20000010000 */
[----:B0-----:R-:W-:-:S02]  /*1290*/  PRMT R11, RZ, 0x7610, R11 ;  /* 0x00007610ff0b7816 */ /* 0x001fc4000000000b */
[----:B------:R-:W-:Y:S02]  /*12a0*/  PRMT R15, RZ, 0x7610, R15 ;  /* 0x00007610ff0f7816 */ /* 0x000fe4000000000f */
[----:B------:R-:W-:Y:S01]  /*12b0*/  PRMT R19, RZ, 0x7610, R19 ;  /* 0x00007610ff137816 */ /* 0x000fe20000000013 */
[----:B------:R-:W0:Y:S02]  /*12c0*/  FENCE.VIEW.ASYNC.S ;  /* 0x00000000000073c6 */ /* 0x000e240000000000 */
[----:B0-----:R0:W2:Y:S02]  /*12d0*/  @!UP2 SYNCS.EXCH.64 URZ, [UR12], UR6 ;  /* 0x000000060cffa5b2 */ /* 0x0010a40008000100 */
[----:B--2---:R-:W-:Y:S01]  /*12e0*/  BAR.SYNC.DEFER_BLOCKING 0x0 ;  /* 0x0000000000007b1d */ /* 0x004fe20000010000 */
[----:B------:R-:W-:Y:S02]  /*12f0*/  PRMT R23, RZ, 0x7610, R23 ;  /* 0x00007610ff177816 */ /* 0x000fe40000000017 */
[----:B------:R-:W-:-:S02]  /*1300*/  PRMT R27, RZ, 0x7610, R27 ;  /* 0x00007610ff1b7816 */ /* 0x000fc4000000001b */
[----:B------:R-:W-:Y:S02]  /*1310*/  PRMT R31, RZ, 0x7610, R31 ;  /* 0x00007610ff1f7816 */ /* 0x000fe4000000001f */
[----:B-1----:R-:W-:Y:S02]  /*1320*/  PRMT R35, RZ, 0x7610, R35 ;  /* 0x00007610ff237816 */ /* 0x002fe40000000023 */
[----:B------:R-:W-:Y:S02]  /*1330*/  PRMT R39, RZ, 0x7610, R39 ;  /* 0x00007610ff277816 */ /* 0x000fe40000000027 */
[----:B------:R-:W-:Y:S02]  /*1340*/  PRMT R43, RZ, 0x7610, R43 ;  /* 0x00007610ff2b7816 */ /* 0x000fe4000000002b */
[----:B------:R-:W-:Y:S02]  /*1350*/  PRMT R47, RZ, 0x7610, R47 ;  /* 0x00007610ff2f7816 */ /* 0x000fe4000000002f */
[----:B------:R-:W-:-:S02]  /*1360*/  PRMT R51, RZ, 0x7610, R51 ;  /* 0x00007610ff337816 */ /* 0x000fc40000000033 */
[----:B------:R-:W-:Y:S02]  /*1370*/  PRMT R55, RZ, 0x7610, R55 ;  /* 0x00007610ff377816 */ /* 0x000fe40000000037 */
[----:B------:R-:W-:Y:S02]  /*1380*/  PRMT R59, RZ, 0x7610, R59 ;  /* 0x00007610ff3b7816 */ /* 0x000fe4000000003b */
[----:B------:R-:W-:Y:S02]  /*1390*/  PRMT R63, RZ, 0x7610, R63 ;  /* 0x00007610ff3f7816 */ /* 0x000fe4000000003f */
[----:B------:R-:W-:Y:S01]  /*13a0*/  PRMT R5, RZ, 0x7610, R5 ;  /* 0x00007610ff057816 */ /* 0x000fe20000000005 */
[----:B------:R-:W2:Y:S01]  /*13b0*/  @P1 LDG.E.U8 R3, desc[UR22][R130.64] ;  /* 0x0000001682031981 */ /* 0x000ea2000c1e1100 */
[----:B------:R-:W-:Y:S02]  /*13c0*/  PRMT R7, RZ, 0x7610, R7 ;  /* 0x00007610ff077816 */ /* 0x000fe40000000007 */
[----:B------:R-:W-:Y:S01]  /*13d0*/  PRMT R13, RZ, 0x7610, R13 ;  /* 0x00007610ff0d7816 */ /* 0x000fe2000000000d */
[----:B------:R-:W3:Y:S01]  /*13e0*/  @P1 LDG.E.U8 R9, desc[UR22][R126.64] ;  /* 0x000000167e091981 */ /* 0x000ee2000c1e1100 */
[----:B------:R-:W-:-:S02]  /*13f0*/  PRMT R17, RZ, 0x7610, R17 ;  /* 0x00007610ff117816 */ /* 0x000fc40000000011 */
[----:B------:R-:W-:Y:S01]  /*1400*/  PRMT R21, RZ, 0x7610, R21 ;  /* 0x00007610ff157816 */ /* 0x000fe20000000015 */
[----:B------:R-:W4:Y:S01]  /*1410*/  @P1 LDG.E.U8 R11, desc[UR22][R122.64] ;  /* 0x000000167a0b1981 */ /* 0x000f22000c1e1100 */
[----:B------:R-:W-:Y:S02]  /*1420*/  PRMT R25, RZ, 0x7610, R25 ;  /* 0x00007610ff197816 */ /* 0x000fe40000000019 */
[----:B------:R-:W-:Y:S01]  /*1430*/  PRMT R29, RZ, 0x7610, R29 ;  /* 0x00007610ff1d7816 */ /* 0x000fe2000000001d */
[----:B------:R-:W4:Y:S01]  /*1440*/  @P1 LDG.E.U8 R15, desc[UR22][R70.64] ;  /* 0x00000016460f1981 */ /* 0x000f22000c1e1100 */
[----:B------:R-:W-:Y:S02]  /*1450*/  PRMT R33, RZ, 0x7610, R33 ;  /* 0x00007610ff217816 */ /* 0x000fe40000000021 */
[----:B------:R-:W-:Y:S01]  /*1460*/  PRMT R37, RZ, 0x7610, R37 ;  /* 0x00007610ff257816 */ /* 0x000fe20000000025 */
[----:B------:R-:W4:Y:S01]  /*1470*/  @P1 LDG.E.U8 R19, desc[UR22][R74.64] ;  /* 0x000000164a131981 */ /* 0x000f22000c1e1100 */
        /* <DEDUP_REMOVED lines=9> */
[----:B------:R-:W-:-:S03]  /*1510*/  PRMT R65, RZ, 0x7610, R65 ;  /* 0x00007610ff417816 */ /* 0x000fc60000000041 */
[----:B------:R-:W4:Y:S04]  /*1520*/  @P1 LDG.E.U8 R35, desc[UR22][R90.64] ;  /* 0x000000165a231981 */ /* 0x000f28000c1e1100 */
        /* <DEDUP_REMOVED lines=22> */
[----:B------:R-:W4:Y:S01]  /*1690*/  @P1 LDG.E.U8 R65, desc[UR22][R120.64] ;  /* 0x0000001678411981 */ /* 0x000f22000c1e1100 */
[----:B0-----:R-:W-:-:S04]  /*16a0*/  @!UP1 UIADD3 UR6, UPT, UPT, -UR5, 0x100000, URZ ;  /* 0x0010000005069890 */ /* 0x001fc8000fffe1ff */
[----:B------:R-:W-:Y:S02]  /*16b0*/  @!UP1 USHF.L.U32 UR7, UR6, 0xb, URZ ;  /* 0x0000000b06079899 */ /* 0x000fe400080006ff */
[----:B------:R-:W-:Y:S01]  /*16c0*/  @!UP1 USHF.L.U32 UR6, UR6, 0x1, URZ ;  /* 0x0000000106069899 */ /* 0x000fe200080006ff */
[----:B------:R-:W-:Y:S01]  /*16d0*/  VOTEU.ALL UP2, P0 ;  /* 0x0000000000ff7886 */ /* 0x000fe20000040000 */
[----:B------:R-:W-:-:S04]  /*16e0*/  @!UP1 UIADD3 UR4, UPT, UPT, -UR5, 0x100000, URZ ;  /* 0x0010000005049890 */ /* 0x000fc8000fffe1ff */
[----:B------:R-:W-:Y:S02]  /*16f0*/  @!UP1 USHF.L.U32 UR5, UR4, 0xb, URZ ;  /* 0x0000000b04059899 */ /* 0x000fe400080006ff */
[----:B------:R-:W-:Y:S01]  /*1700*/  @!UP1 USHF.L.U32 UR4, UR4, 0x1, URZ ;  /* 0x0000000104049899 */ /* 0x000fe200080006ff */
[----:B------:R-:W-:Y:S01]  /*1710*/  ISETP.EQ.U32.AND P2, PT, RZ, UR17, P1 ;  /* 0x00000011ff007c0c */ /* 0x000fe20008f42070 */
[----:B------:R-:W-:Y:S02]  /*1720*/  UIADD3 UR16, UPT, UPT, UR10, 0x3000, URZ ;  /* 0x000030000a107890 */ /* 0x000fe4000fffe0ff */
[----:B------:R0:W1:Y:S01]  /*1730*/  @!UP2 SYNCS.EXCH.64 URZ, [UR10+0x5808], UR6 ;  /* 0x005808060affa5b2 */ /* 0x0000620008000100 */
[----:B------:R-:W-:Y:S01]  /*1740*/  VOTEU.ALL UP2, P0 ;  /* 0x0000000000ff7886 */ /* 0x000fe20000040000 */
[----:B------:R-:W-:Y:S01]  /*1750*/  UIADD3 UR31, UPT, UPT, UR8, 0x100000, URZ ;  /* 0x00100000081f7890 */ /* 0x000fe2000fffe0ff */
[----:B--2---:R0:W-:Y:S04]  /*1760*/  STS.U8 [R136+UR10+0x2000], R3 ;  /* 0x0020000388007988 */ /* 0x0041e8000800000a */
[----:B---3--:R0:W-:Y:S04]  /*1770*/  STS.U8 [R136+UR10+0x2100], R9 ;  /* 0x0021000988007988 */ /* 0x0081e8000800000a */
[----:B----4-:R0:W-:Y:S04]  /*1780*/  STS.U8 [R136+UR10+0x2200], R11 ;  /* 0x0022000b88007988 */ /* 0x0101e8000800000a */
[----:B------:R0:W-:Y:S04]  /*1790*/  STS.U8 [R136+UR10+0x2300], R15 ;  /* 0x0023000f88007988 */ /* 0x0001e8000800000a */
        /* <DEDUP_REMOVED lines=27> */
[----:B------:R0:W-:Y:S01]  /*1950*/  STS.U8 [R4+UR10+0x2f80], R65 ;  /* 0x002f804104007988 */ /* 0x0001e2000800000a */
[----:B-1----:R1:W-:Y:S06]  /*1960*/  MEMBAR.ALL.CTA ;  /* 0x0000000000007992 */ /* 0x0023ec0000008000 */
[----:B-1----:R-:W-:Y:S04]  /*1970*/  FENCE.VIEW.ASYNC.S ;  /* 0x00000000000073c6 */ /* 0x002fe80000000000 */
[----:B------:R-:W1:Y:S02]  /*1980*/  FENCE.VIEW.ASYNC.S ;  /* 0x00000000000073c6 */ /* 0x000e640000000000 */
[----:B-1----:R0:W1:Y:S02]  /*1990*/  @!UP2 SYNCS.EXCH.64 URZ, [UR10+0x3000], UR4 ;  /* 0x003000040affa5b2 */ /* 0x0020640008000100 */
[----:B-1----:R-:W-:Y:S06]  /*19a0*/  BAR.SYNC.DEFER_BLOCKING 0x0 ;  /* 0x0000000000007b1d */ /* 0x002fec0000010000 */
[----:B0-----:R-:W-:Y:S05]  /*19b0*/  @!P2 BRA `(.L_x_6) ;  /* 0x000000000040a947 */ /* 0x001fea0003800000 */
[----:B------:R-:W-:Y:S02]  /*19c0*/  UIADD3 UR4, UPT, UPT, UR10, 0x5000, URZ ;  /* 0x000050000a047890 */ /* 0x000fe4000fffe0ff */
[----:B------:R-:W-:Y:S02]  /*19d0*/  UIADD3 UR5, UPT, UPT, UR10, 0x2000, URZ ;  /* 0x000020000a057890 */ /* 0x000fe4000fffe0ff */
[----:B------:R-:W-:Y:S02]  /*19e0*/  USHF.R.U32.HI UR4, URZ, 0x4, UR4 ;  /* 0x00000004ff047899 */ /* 0x000fe40008011604 */
[----:B------:R-:W-:Y:S02]  /*19f0*/  USHF.R.U32.HI UR5, URZ, 0x4, UR5 ;  /* 0x00000004ff057899 */ /* 0x000fe40008011605 */
[----:B------:R-:W-:Y:S02]  /*1a00*/  USGXT.U32 UR6, UR4, 0xe ;  /* 0x0000000e0406789a */ /* 0x000fe40008000000 */
[----:B------:R-:W-:Y:S01]  /*1a10*/  USGXT.U32 UR14, UR5, 0xe ;  /* 0x0000000e050e789a */ /* 0x000fe20008000000 */
[----:B------:R-:W-:-:S02]  /*1a20*/  UMOV UR4, UR16 ;  /* 0x0000001000047c82 */ /* 0x000fc40008000000 */
[----:B------:R-:W-:Y:S01]  /*1a30*/  UMOV UR5, URZ ;  /* 0x000000ff00057c82 */ /* 0x000fe20008000000 */
[----:B------:R-:W-:Y:S01]  /*1a40*/  UMOV UR18, 0x0 ;  /* 0x0000000000127882 */ /* 0x000fe20000000000 */
[----:B------:R-:W-:Y:S01]  /*1a50*/  UMOV UR19, 0x4208010 ;  /* 0x0420801000137882 */ /* 0x000fe20000000000 */
[----:B------:R-:W-:Y:S01]  /*1a60*/  UMOV UR7, 0x80004020 ;  /* 0x8000402000077882 */ /* 0x000fe20000000000 */
[----:B------:R-:W-:Y:S01]  /*1a70*/  UMOV UR15, 0xc0004010 ;  /* 0xc0004010000f7882 */ /* 0x000fe20000000000 */
[----:B------:R-:W-:Y:S01]  /*1a80*/  UMOV UR4, UR4 ;  /* 0x0000000400047c82 */ /* 0x000fe20008000000 */
[----:B------:R0:W-:Y:S01]  /*1a90*/  UTCQMMA gdesc[UR6], gdesc[UR14], tmem[UR31], tmem[UR18], idesc[UR19], !UPT ;  /* 0x00ff120e060075ea */ /* 0x0001e2000f80031f */
[----:B------:R0:W-:Y:S01]  /*1aa0*/  UTCBAR [UR4], URZ ;  /* 0x000000ff040073e9 */ /* 0x0001e200080000ff */
[----:B------:R-:W-:Y:S02]  /*1ab0*/  NOP ;  /* 0x0000000000007918 */ /* 0x000fe40000000000 */
.L_x_6:
[----:B------:R-:W-:Y:S05]  /*1ac0*/  @!P1 BRA `(.L_x_7) ;  /* 0x0000000000089947 */ /* 0x000fea0003800000 */
[----:B------:R-:W1:Y:S02]  /*1ad0*/  SYNCS.PHASECHK.TRANS64.TRYWAIT P3, [UR10+0x3000], RZ ;  /* 0x003000ffff0075a7 */ /* 0x000e64000806110a */
[----:B-1----:R-:W-:Y:S05]  /*1ae0*/  @!P3 BRA `(.L_x_8) ;  /* 0x0000008c00e4b947 */ /* 0x002fea0003800000 */
.L_x_7:
[----:B------:R-:W-:Y:S01]  /*1af0*/  BAR.SYNC.DEFER_BLOCKING 0x0 ;  /* 0x0000000000007b1d */ /* 0x000fe20000010000 */
[C---:B------:R-:W-:Y:S01]  /*1b00*/  LOP3.LUT R3, R2.reuse, 0xf, RZ, 0xc0, !PT ;  /* 0x0000000f02037812 */ /* 0x040fe200078ec0ff */
[C---:B------:R-:W-:Y:S01]  /*1b10*/  IMAD.SHL.U32 R133, R2.reuse, 0x4, RZ ;  /* 0x0000000402857824 */ /* 0x040fe200078e00ff */
[----:B------:R-:W-:Y:S02]  /*1b20*/  LOP3.LUT R132, R2, 0x60, RZ, 0xc0, !PT ;  /* 0x0000006002847812 */ /* 0x000fe400078ec0ff */
[----:B------:R-:W-:Y:S01]  /*1b30*/  PRMT R204, RZ, 0x7610, R204 ;  /* 0x00007610ffcc7816 */ /* 0x000fe200000000cc */
[----:B0-----:R-:W0:Y:S01]  /*1b40*/  LDCU UR4, c[0x0][0x3a8] ;  /* 0x00007500ff0477ac */ /* 0x001e220008000800 */
[----:B------:R-:W-:Y:S01]  /*1b50*/  LEA.HI R3, R132, R3, RZ, 0x1f ;  /* 0x0000000384037211 */ /* 0x000fe200078ff8ff */
[----:B------:R-:W-:Y:S01]  /*1b60*/  LDTM.16dp32bit_t0_t15.x64 R4, tmem[UR11+0x100000] ;  /* 0x1000000b000479ee */ /* 0x000fe20008b00000 */
[----:B------:R-:W0:Y:S01]  /*1b70*/  LDTM.16dp32bit_t16_t31.x64 R4, tmem[UR11+0x100040] ;  /* 0x1000400b000479ee */ /* 0x000e220008b20000 */
[----:B------:R-:W-:Y:S01]  /*1b80*/  LOP3.LUT R132, R133, 0x40, RZ, 0xc0, !PT ;  /* 0x0000004085847812 */ /* 0x000fe200078ec0ff */
[----:B------:R-:W1:Y:S01]  /*1b90*/  LDC.64 R198, c[0x0][0x390] ;  /* 0x0000e400ffc67b82 */ /* 0x000e620000000a00 */
[----:B------:R-:W-:-:S02]  /*1ba0*/  VIADD R3, R3, UR13 ;  /* 0x0000000d03037c36 */ /* 0x000fc40008000000 */
[C---:B------:R-:W-:Y:S02]  /*1bb0*/  LOP3.LUT R134, R132.reuse, 0x2, RZ, 0xfc, !PT ;  /* 0x0000000284867812 */ /* 0x040fe400078efcff */
[C---:B------:R-:W-:Y:S02]  /*1bc0*/  LOP3.LUT R138, R132.reuse, 0x4, RZ, 0xfc, !PT ;  /* 0x00000004848a7812 */ /* 0x040fe400078efcff */
[C---:B------:R-:W-:Y:S01]  /*1bd0*/  ISETP.GE.AND P3, PT, R3.reuse, R132, PT ;  /* 0x000000840300720c */ /* 0x040fe20003f66270 */
[----:B------:R-:W2:Y:S01]  /*1be0*/  LDC R169, c[0x0][0x3d8] ;  /* 0x0000f600ffa97b82 */ /* 0x000ea20000000800 */
[C---:B------:R-:W-:Y:S02]  /*1bf0*/  ISETP.GE.AND P6, PT, R3.reuse, R134, PT ;  /* 0x000000860300720c */ /* 0x040fe40003fc6270 */
[----:B------:R-:W-:Y:S02]  /*1c00*/  LOP3.LUT R134, R132, 0x3, RZ, 0xfc, !PT ;  /* 0x0000000384867812 */ /* 0x000fe400078efcff */
[----:B------:R-:W-:-:S02]  /*1c10*/  ISETP.GE.AND P4, PT, R3, R138, PT ;  /* 0x0000008a0300720c */ /* 0x000fc40003f86270 */
[----:B------:R-:W-:Y:S01]  /*1c20*/  ISETP.GE.AND P5, PT, R3, R134, PT ;  /* 0x000000860300720c */ /* 0x000fe20003fa6270 */
[----:B------:R-:W3:Y:S01]  /*1c30*/  @!P0 SYNCS.CCTL.IV [UR10+0x3000] ;  /* 0x00300000ff0089b1 */ /* 0x000ee2000800000a */
[----:B------:R-:W-:Y:S01]  /*1c40*/  PRMT R202, RZ, 0x7610, R202 ;  /* 0x00007610ffca7816 */ /* 0x000fe200000000ca */
[----:B------:R-:W-:Y:S01]  /*1c50*/  NOP ;  /* 0x0000000000007918 */ /* 0x000fe20000000000 */
[----:B0-----:R-:W-:Y:S01]  /*1c60*/  FMUL R4, R4, UR4 ;  /* 0x0000000404047c20 */ /* 0x001fe20008400000 */
[----:B------:R-:W-:Y:S01]  /*1c70*/  FMUL R5, R5, UR4 ;  /* 0x0000000405057c20 */ /* 0x000fe20008400000 */
[----:B------:R-:W-:Y:S01]  /*1c80*/  FMUL R141, R6, UR4 ;  /* 0x00000004068d7c20 */ /* 0x000fe20008400000 */
[----:B------:R-:W-:Y:S01]  /*1c90*/  LOP3.LUT R6, R132, 0x6, RZ, 0xfc, !PT ;  /* 0x0000000684067812 */ /* 0x000fe200078efcff */
[----:B------:R-:W-:Y:S01]  /*1ca0*/  FMUL R7, R7, UR4 ;  /* 0x0000000407077c20 */ /* 0x000fe20008400000 */
[----:B------:R-:W-:Y:S01]  /*1cb0*/  FSEL R140, R4, -INF , P3 ;  /* 0xff800000048c7808 */ /* 0x000fe20001800000 */
[----:B------:R-:W-:Y:S01]  /*1cc0*/  FMUL R8, R8, UR4 ;  /* 0x0000000408087c20 */ /* 0x000fe20008400000 */
[----:B------:R-:W-:Y:S01]  /*1cd0*/  ISETP.GT.AND P3, PT, R3, R132, PT ;  /* 0x000000840300720c */ /* 0x000fe20003f64270 */
[----:B------:R-:W-:Y:S01]  /*1ce0*/  FMUL R9, R9, UR4 ;  /* 0x0000000409097c20 */ /* 0x000fe20008400000 */
[----:B------:R-:W-:Y:S01]  /*1cf0*/  LOP3.LUT R4, R132, 0x5, RZ, 0xfc, !PT ;  /* 0x0000000584047812 */ /* 0x000fe200078efcff */
[----:B------:R-:W-:Y:S01]  /*1d00*/  FMUL R10, R10, UR4 ;  /* 0x000000040a0a7c20 */ /* 0x000fe20008400000 */
[----:B------:R-:W-:Y:S01]  /*1d10*/  FSEL R171, R5, -INF , P3 ;  /* 0xff80000005ab7808 */ /* 0x000fe20001800000 */
[----:B------:R-:W-:Y:S01]  /*1d20*/  FMUL R11, R11, UR4 ;  /* 0x000000040b0b7c20 */ /* 0x000fe20008400000 */
[----:B------:R-:W-:Y:S01]  /*1d30*/  ISETP.GE.AND P3, PT, R3, R4, PT ;  /* 0x000000040300720c */ /* 0x000fe20003f66270 */
[----:B------:R-:W-:Y:S01]  /*1d40*/  FMUL R12, R12, UR4 ;  /* 0x000000040c0c7c20 */ /* 0x000fe20008400000 */
[----:B------:R-:W-:Y:S01]  /*1d50*/  FSEL R141, R141, -INF , P6 ;  /* 0xff8000008d8d7808 */ /* 0x000fe20003000000 */
[----:B------:R-:W-:Y:S01]  /*1d60*/  FMUL R13, R13, UR4 ;  /* 0x000000040d0d7c20 */ /* 0x000fe20008400000 */
[----:B------:R-:W-:Y:S01]  /*1d70*/  LOP3.LUT R4, R132, 0x7, RZ, 0xfc, !PT ;  /* 0x0000000784047812 */ /* 0x000fe200078efcff */
[----:B------:R-:W-:Y:S01]  /*1d80*/  FMUL R14, R14, UR4 ;  /* 0x000000040e0e7c20 */ /* 0x000fe20008400000 */
[----:B------:R-:W-:Y:S01]  /*1d90*/  ISETP.GE.AND P6, PT, R3, R6, PT ;  /* 0x000000060300720c */ /* 0x000fe20003fc6270 */
        /* <DEDUP_REMOVED lines=53> */
[C---:B------:R-:W-:Y:S01]  /*20f0*/  ISETP.GE.AND P5, PT, R3.reuse, R4, PT ;  /* 0x000000040300720c */ /* 0x040fe20003fa6270 */
        /* <DEDUP_REMOVED lines=35> */
[----:B------:R-:W-:-:S02]  /*2330*/  ISETP.GE.AND P3, PT, R3, R4, PT ;  /* 0x000000040300720c */ /* 0x000fc40003f66270 */
[----:B------:R-:W-:Y:S02]  /*2340*/  FSEL R155, R22, -INF , P6 ;  /* 0xff800000169b7808 */ /* 0x000fe40003000000 */
[C---:B------:R-:W-:Y:S02]  /*2350*/  LOP3.LUT R4, R132.reuse, 0x17, RZ, 0xfc, !PT ;  /* 0x0000001784047812 */ /* 0x040fe400078efcff */
[----:B------:R-:W-:Y:S02]  /*2360*/  ISETP.GE.AND P6, PT, R3, R6, PT ;  /* 0x000000060300720c */ /* 0x000fe40003fc6270 */
[----:B------:R-:W-:Y:S02]  /*2370*/  LOP3.LUT R6, R132, 0x18, RZ, 0xfc, !PT ;  /* 0x0000001884067812 */ /* 0x000fe400078efcff */
        /* <DEDUP_REMOVED lines=14> */
[----:B------:R-:W-:Y:S02]  /*2460*/  FSEL R159, R27, -INF , P5 ;  /* 0xff8000001b9f7808 */ /* 0x000fe40002800000 */
        /* <DEDUP_REMOVED lines=19> */
[----:B------:R-:W-:Y:S02]  /*25a0*/  FMNMX3 R16, R140, R171, R141, !PT ;  /* 0x000000ab8c107276 */ /* 0x000fe4000780008d */
[----:B------:R-:W-:-:S02]  /*25b0*/  FSEL R18, R18, -INF , P3 ;  /* 0xff80000012127808 */ /* 0x000fc40001800000 */
[----:B------:R-:W-:Y:S02]  /*25c0*/  ISETP.GE.AND P3, PT, R3, R4, PT ;  /* 0x000000040300720c */ /* 0x000fe40003f66270 */
[----:B------:R-:W-:Y:S02]  /*25d0*/  FSEL R13, R13, -INF , P6 ;  /* 0xff8000000d0d7808 */ /* 0x000fe40003000000 */
[----:B------:R-:W-:Y:S02]  /*25e0*/  LOP3.LUT R4, R132, 0x23, RZ, 0xfc, !PT ;  /* 0x0000002384047812 */ /* 0x000fe400078efcff */
[----:B------:R-:W-:Y:S02]  /*25f0*/  ISETP.GE.AND P6, PT, R3, R6, PT ;  /* 0x000000060300720c */ /* 0x000fe40003fc6270 */
[----:B------:R-:W-:Y:S02]  /*2600*/  FMNMX3 R16, R16, R134, R143, !PT ;  /* 0x0000008610107276 */ /* 0x000fe4000780008f */
[----:B------:R-:W-:-:S02]  /*2610*/  LOP3.LUT R6, R132, 0x24, RZ, 0xfc, !PT ;  /* 0x0000002484067812 */ /* 0x000fc400078efcff */
[----:B------:R-:W-:Y:S02]  /*2620*/  FSEL R8, R8, -INF , P5 ;  /* 0xff80000008087808 */ /* 0x000fe40002800000 */
[----:B------:R-:W-:Y:S01]  /*2630*/  ISETP.GE.AND P5, PT, R3, R4, PT ;  /* 0x000000040300720c */ /* 0x000fe20003fa6270 */
[----:B------:R-:W-:Y:S01]  /*2640*/  FMUL R4, R37, UR4 ;  /* 0x0000000425047c20 */ /* 0x000fe20008400000 */
[----:B------:R-:W-:Y:S02]  /*2650*/  FSEL R5, R5, -INF , P4 ;  /* 0xff80000005057808 */ /* 0x000fe40002000000 */
[----:B------:R-:W-:Y:S02]  /*2660*/  FMNMX3 R16, R16, R146, R147, !PT ;  /* 0x0000009210107276 */ /* 0x000fe40007800093 */
[----:B------:R-:W-:Y:S02]  /*2670*/  ISETP.GE.AND P4, PT, R3, R6, PT ;  /* 0x000000060300720c */ /* 0x000fe40003f86270 */
[----:B------:R-:W-:-:S02]  /*2680*/  LOP3.LUT R6, R132, 0x25, RZ, 0xfc, !PT ;  /* 0x0000002584067812 */ /* 0x000fc400078efcff */
[----:B------:R-:W-:Y:S02]  /*2690*/  LOP3.LUT R10, R132, 0x26, RZ, 0xfc, !PT ;  /* 0x00000026840a7812 */ /* 0x000fe400078efcff */
[----:B------:R-:W-:Y:S02]  /*26a0*/  FMNMX3 R20, R16, R144, R145, !PT ;  /* 0x0000009010147276 */ /* 0x000fe40007800091 */
[----:B------:R-:W-:Y:S02]  /*26b0*/  FSEL R4, R4, -INF , P3 ;  /* 0xff80000004047808 */ /* 0x000fe40001800000 */
[----:B------:R-:W-:Y:S02]  /*26c0*/  ISETP.GE.AND P3, PT, R3, R6, PT ;  /* 0x000000060300720c */ /* 0x000fe40003f66270 */
[----:B------:R-:W-:Y:S02]  /*26d0*/  FSEL R7, R7, -INF , P6 ;  /* 0xff80000007077808 */ /* 0x000fe40003000000 */
[----:B------:R-:W-:-:S02]  /*26e0*/  LOP3.LUT R6, R132, 0x27, RZ, 0xfc, !PT ;  /* 0x0000002784067812 */ /* 0x000fc400078efcff */
[----:B------:R-:W-:Y:S02]  /*26f0*/  ISETP.GE.AND P6, PT, R3, R10, PT ;  /* 0x0000000a0300720c */ /* 0x000fe40003fc6270 */
[----:B------:R-:W-:Y:S02]  /*2700*/  FMNMX3 R20, R20, R152, R167, !PT ;  /* 0x0000009814147276 */ /* 0x000fe400078000a7 */
[----:B------:R-:W-:Y:S02]  /*2710*/  LOP3.LUT R10, R132, 0x28, RZ, 0xfc, !PT ;  /* 0x00000028840a7812 */ /* 0x000fe400078efcff */
[----:B------:R-:W-:Y:S02]  /*2720*/  FSEL R9, R9, -INF , P5 ;  /* 0xff80000009097808 */ /* 0x000fe40002800000 */
[----:B------:R-:W-:Y:S02]  /*2730*/  ISETP.GE.AND P5, PT, R3, R6, PT ;  /* 0x000000060300720c */ /* 0x000fe40003fa6270 */
[----:B------:R-:W-:-:S02]  /*2740*/  FSEL R6, R40, -INF , P4 ;  /* 0xff80000028067808 */ /* 0x000fc40002000000 */
[----:B------:R-:W-:Y:S02]  /*2750*/  FMNMX3 R21, R20, R148, R149, !PT ;  /* 0x0000009414157276 */ /* 0x000fe40007800095 */
[----:B------:R-:W-:Y:S02]  /*2760*/  ISETP.GE.AND P4, PT, R3, R10, PT ;  /* 0x0000000a0300720c */ /* 0x000fe40003f86270 */
[C---:B------:R-:W-:Y:S02]  /*2770*/  LOP3.LUT R10, R132.reuse, 0x29, RZ, 0xfc, !PT ;  /* 0x00000029840a7812 */ /* 0x040fe400078efcff */
[----:B------:R-:W-:Y:S02]  /*2780*/  LOP3.LUT R12, R132, 0x2a, RZ, 0xfc, !PT ;  /* 0x0000002a840c7812 */ /* 0x000fe400078efcff */
[----:B------:R-:W-:Y:S01]  /*2790*/  FMNMX3 R22, R21, R150, R151, !PT ;  /* 0x0000009615167276 */ /* 0x000fe20007800097 */
[----:B------:R-:W-:Y:S01]  /*27a0*/  FMUL R21, R49, UR4 ;  /* 0x0000000431157c20 */ /* 0x000fe20008400000 */
[----:B------:R-:W-:-:S02]  /*27b0*/  FSEL R11, R11, -INF , P3 ;  /* 0xff8000000b0b7808 */ /* 0x000fc40001800000 */
[C---:B------:R-:W-:Y:S02]  /*27c0*/  ISETP.GE.AND P3, PT, R3.reuse, R10, PT ;  /* 0x0000000a0300720c */ /* 0x040fe40003f66270 */
[----:B------:R-:W-:Y:S02]  /*27d0*/  FSEL R10, R42, -INF , P6 ;  /* 0xff8000002a0a7808 */ /* 0x000fe40003000000 */
[----:B------:R-:W-:Y:S02]  /*27e0*/  ISETP.GE.AND P6, PT, R3, R12, PT ;  /* 0x0000000c0300720c */ /* 0x000fe40003fc6270 */
[----:B------:R-:W-:Y:S02]  /*27f0*/  FMNMX3 R22, R22, R135, R165, !PT ;  /* 0x0000008716167276 */ /* 0x000fe400078000a5 */
[C---:B------:R-:W-:Y:S02]  /*2800*/  LOP3.LUT R12, R132.reuse, 0x2b, RZ, 0xfc, !PT ;  /* 0x0000002b840c7812 */ /* 0x040fe400078efcff */
[----:B------:R-:W-:-:S02]  /*2810*/  LOP3.LUT R14, R132, 0x2c, RZ, 0xfc, !PT ;  /* 0x0000002c840e7812 */ /* 0x000fc400078efcff */
[----:B------:R-:W-:Y:S02]  /*2820*/  FSEL R15, R15, -INF , P5 ;  /* 0xff8000000f0f7808 */ /* 0x000fe40002800000 */
[----:B------:R-:W-:Y:S02]  /*2830*/  FMNMX3 R24, R22, R153, R155, !PT ;  /* 0x0000009916187276 */ /* 0x000fe4000780009b */
[C---:B------:R-:W-:Y:S02]  /*2840*/  ISETP.GE.AND P5, PT, R3.reuse, R12, PT ;  /* 0x0000000c0300720c */ /* 0x040fe40003fa6270 */
[----:B------:R-:W-:Y:S02]  /*2850*/  FSEL R12, R44, -INF , P4 ;  /* 0xff8000002c0c7808 */ /* 0x000fe40002000000 */
[----:B------:R-:W-:Y:S02]  /*2860*/  ISETP.GE.AND P4, PT, R3, R14, PT ;  /* 0x0000000e0300720c */ /* 0x000fe40003f86270 */
[----:B------:R-:W-:-:S02]  /*2870*/  LOP3.LUT R14, R132, 0x2d, RZ, 0xfc, !PT ;  /* 0x0000002d840e7812 */ /* 0x000fc400078efcff */
[----:B------:R-:W-:Y:S02]  /*2880*/  FMNMX3 R24, R24, R158, R163, !PT ;  /* 0x0000009e18187276 */ /* 0x000fe400078000a3 */
[----:B------:R-:W-:Y:S02]  /*2890*/  LOP3.LUT R16, R132, 0x2e, RZ, 0xfc, !PT ;  /* 0x0000002e84107812 */ /* 0x000fe400078efcff */
[----:B------:R-:W-:Y:S02]  /*28a0*/  FSEL R17, R17, -INF , P3 ;  /* 0xff80000011117808 */ /* 0x000fe40001800000 */
[----:B------:R-:W-:Y:S02]  /*28b0*/  ISETP.GE.AND P3, PT, R3, R14, PT ;  /* 0x0000000e0300720c */ /* 0x000fe40003f66270 */
[----:B------:R-:W-:Y:S02]  /*28c0*/  FMNMX3 R24, R24, R156, R157, !PT ;  /* 0x0000009c18187276 */ /* 0x000fe4000780009d */
[----:B------:R-:W-:-:S02]  /*28d0*/  FSEL R14, R46, -INF , P6 ;  /* 0xff8000002e0e7808 */ /* 0x000fc40003000000 */
[----:B------:R-:W-:Y:S02]  /*28e0*/  ISETP.GE.AND P6, PT, R3, R16, PT ;  /* 0x000000100300720c */ /* 0x000fe40003fc6270 */
[----:B------:R-:W-:Y:S02]  /*28f0*/  LOP3.LUT R16, R132, 0x2f, RZ, 0xfc, !PT ;  /* 0x0000002f84107812 */ /* 0x000fe400078efcff */
[----:B------:R-:W-:Y:S02]  /*2900*/  FMNMX3 R26, R24, R159, R161, !PT ;  /* 0x0000009f181a7276 */ /* 0x000fe400078000a1 */
[----:B------:R-:W-:Y:S02]  /*2910*/  LOP3.LUT R20, R132, 0x30, RZ, 0xfc, !PT ;  /* 0x0000003084147812 */ /* 0x000fe400078efcff */
[----:B------:R-:W-:Y:S02]  /*2920*/  FSEL R19, R19, -INF , P5 ;  /* 0xff80000013137808 */ /* 0x000fe40002800000 */
[----:B------:R-:W-:-:S02]  /*2930*/  ISETP.GE.AND P5, PT, R3, R16, PT ;  /* 0x000000100300720c */ /* 0x000fc40003fa6270 */
[----:B------:R-:W-:Y:S02]  /*2940*/  FSEL R16, R48, -INF , P4 ;  /* 0xff80000030107808 */ /* 0x000fe40002000000 */
[----:B------:R-:W-:Y:S02]  /*2950*/  FMNMX3 R26, R26, R160, R133, !PT ;  /* 0x000000a01a1a7276 */ /* 0x000fe40007800085 */
[----:B------:R-:W-:Y:S02]  /*2960*/  ISETP.GE.AND P4, PT, R3, R20, PT ;  /* 0x000000140300720c */ /* 0x000fe40003f86270 */
[C---:B------:R-:W-:Y:S02]  /*2970*/  LOP3.LUT R20, R132.reuse, 0x31, RZ, 0xfc, !PT ;  /* 0x0000003184147812 */ /* 0x040fe400078efcff */
[----:B------:R-:W-:Y:S02]  /*2980*/  LOP3.LUT R22, R132, 0x32, RZ, 0xfc, !PT ;  /* 0x0000003284167812 */ /* 0x000fe400078efcff */
[----:B------:R-:W-:-:S02]  /*2990*/  FMNMX3 R27, R26, R30, R29, !PT ;  /* 0x0000001e1a1b7276 */ /* 0x000fc4000780001d */
[----:B------:R-:W-:Y:S02]  /*29a0*/  FSEL R21, R21, -INF , P3 ;  /* 0xff80000015157808 */ /* 0x000fe40001800000 */
[C---:B------:R-:W-:Y:S02]  /*29b0*/  ISETP.GE.AND P3, PT, R3.reuse, R20, PT ;  /* 0x000000140300720c */ /* 0x040fe40003f66270 */
[----:B------:R-:W-:Y:S02]  /*29c0*/  FSEL R20, R50, -INF , P6 ;  /* 0xff80000032147808 */ /* 0x000fe40003000000 */
[----:B------:R-:W-:Y:S02]  /*29d0*/  ISETP.GE.AND P6, PT, R3, R22, PT ;  /* 0x000000160300720c */ /* 0x000fe40003fc6270 */
[----:B------:R-:W-:Y:S01]  /*29e0*/  FMNMX3 R28, R27, R18, R13, !PT ;  /* 0x000000121b1c7276 */ /* 0x000fe2000780000d */
[----:B------:R-:W-:Y:S01]  /*29f0*/  FMUL R27, R55, UR4 ;  /* 0x00000004371b7c20 */ /* 0x000fe20008400000 */
[----:B------:R-:W-:-:S02]  /*2a00*/  LOP3.LUT R22, R132, 0x33, RZ, 0xfc, !PT ;  /* 0x0000003384167812 */ /* 0x000fc400078efcff */
[----:B------:R-:W-:Y:S02]  /*2a10*/  LOP3.LUT R24, R132, 0x34, RZ, 0xfc, !PT ;  /* 0x0000003484187812 */ /* 0x000fe400078efcff */
[----:B------:R-:W-:Y:S02]  /*2a20*/  FSEL R23, R23, -INF , P5 ;  /* 0xff80000017177808 */ /* 0x000fe40002800000 */
[----:B------:R-:W-:Y:S02]  /*2a30*/  FMNMX3 R28, R28, R8, R5, !PT ;  /* 0x000000081c1c7276 */ /* 0x000fe40007800005 */
[C---:B------:R-:W-:Y:S02]  /*2a40*/  ISETP.GE.AND P5, PT, R3.reuse, R22, PT ;  /* 0x000000160300720c */ /* 0x040fe40003fa6270 */
[----:B------:R-:W-:Y:S02]  /*2a50*/  FSEL R22, R52, -INF , P4 ;  /* 0xff80000034167808 */ /* 0x000fe40002000000 */
[----:B------:R-:W-:-:S02]  /*2a60*/  ISETP.GE.AND P4, PT, R3, R24, PT ;  /* 0x000000180300720c */ /* 0x000fc40003f86270 */
[----:B------:R-:W-:Y:S02]  /*2a70*/  LOP3.LUT R24, R132, 0x35, RZ, 0xfc, !PT ;  /* 0x0000003584187812 */ /* 0x000fe400078efcff */
[----:B------:R-:W-:Y:S02]  /*2a80*/  FMNMX3 R32, R28, R4, R7, !PT ;  /* 0x000000041c207276 */ /* 0x000fe40007800007 */
[----:B------:R-:W-:Y:S02]  /*2a90*/  LOP3.LUT R26, R132, 0x36, RZ, 0xfc, !PT ;  /* 0x00000036841a7812 */ /* 0x000fe400078efcff */
[----:B------:R-:W-:Y:S02]  /*2aa0*/  FSEL R25, R25, -INF , P3 ;  /* 0xff80000019197808 */ /* 0x000fe40001800000 */
[----:B------:R-:W-:Y:S02]  /*2ab0*/  ISETP.GE.AND P3, PT, R3, R24, PT ;  /* 0x000000180300720c */ /* 0x000fe40003f66270 */
[----:B------:R-:W-:-:S02]  /*2ac0*/  FMNMX3 R32, R32, R9, R6, !PT ;  /* 0x0000000920207276 */ /* 0x000fc40007800006 */
[----:B------:R-:W-:Y:S02]  /*2ad0*/  FSEL R24, R54, -INF , P6 ;  /* 0xff80000036187808 */ /* 0x000fe40003000000 */
[----:B------:R-:W-:Y:S02]  /*2ae0*/  ISETP.GE.AND P6, PT, R3, R26, PT ;  /* 0x0000001a0300720c */ /* 0x000fe40003fc6270 */
[----:B------:R-:W-:Y:S02]  /*2af0*/  LOP3.LUT R26, R132, 0x37, RZ, 0xfc, !PT ;  /* 0x00000037841a7812 */ /* 0x000fe400078efcff */
[----:B------:R-:W-:Y:S01]  /*2b00*/  FMNMX3 R33, R32, R11, R10, !PT ;  /* 0x0000000b20217276 */ /* 0x000fe2000780000a */
[----:B------:R-:W-:Y:S01]  /*2b10*/  FMUL R32, R58, UR4 ;  /* 0x000000043a207c20 */ /* 0x000fe20008400000 */
[----:B------:R-:W-:Y:S01]  /*2b20*/  LOP3.LUT R28, R132, 0x38, RZ, 0xfc, !PT ;  /* 0x00000038841c7812 */ /* 0x000fe200078efcff */
[----:B------:R-:W0:Y:S01]  /*2b30*/  LDCU.64 UR4, c[0x0][0x3d0] ;  /* 0x00007a00ff0477ac */ /* 0x000e220008000a00 */
[----:B------:R-:W-:-:S02]  /*2b40*/  FSEL R27, R27, -INF , P5 ;  /* 0xff8000001b1b7808 */ /* 0x000fc40002800000 */
[----:B------:R-:W-:Y:S02]  /*2b50*/  ISETP.GE.AND P5, PT, R3, R26, PT ;  /* 0x0000001a0300720c */ /* 0x000fe40003fa6270 */
[----:B------:R-:W-:Y:S02]  /*2b60*/  FSEL R26, R56, -INF , P4 ;  /* 0xff800000381a7808 */ /* 0x000fe40002000000 */
[----:B------:R-:W-:Y:S02]  /*2b70*/  FMNMX3 R33, R33, R15, R12, !PT ;  /* 0x0000000f21217276 */ /* 0x000fe4000780000c */
[----:B------:R-:W-:Y:S02]  /*2b80*/  ISETP.GE.AND P4, PT, R3, R28, PT ;  /* 0x0000001c0300720c */ /* 0x000fe40003f86270 */
[----:B------:R-:W-:Y:S02]  /*2b90*/  LOP3.LUT R28, R132, 0x39, RZ, 0xfc, !PT ;  /* 0x00000039841c7812 */ /* 0x000fe400078efcff */
[----:B------:R-:W-:-:S02]  /*2ba0*/  FMNMX3 R33, R33, R17, R14, !PT ;  /* 0x0000001121217276 */ /* 0x000fc4000780000e */
[----:B------:R-:W-:Y:S02]  /*2bb0*/  FSEL R31, R31, -INF , P3 ;  /* 0xff8000001f1f7808 */ /* 0x000fe40001800000 */
[----:B------:R-:W-:Y:S01]  /*2bc0*/  ISETP.GE.AND P3, PT, R3, R28, PT ;  /* 0x0000001c0300720c */ /* 0x000fe20003f66270 */
[----:B0-----:R-:W-:Y:S01]  /*2bd0*/  UIMAD UR4, UR9, UR4, URZ ;  /* 0x00000004090472a4 */ /* 0x001fe2000f8e02ff */
[----:B------:R-:W-:Y:S02]  /*2be0*/  LOP3.LUT R28, R132, 0x3a, RZ, 0xfc, !PT ;  /* 0x0000003a841c7812 */ /* 0x000fe400078efcff */
[----:B------:R-:W-:Y:S02]  /*2bf0*/  FMNMX3 R33, R33, R19, R16, !PT ;  /* 0x0000001321217276 */ /* 0x000fe40007800010 */
[----:B------:R-:W-:Y:S02]  /*2c00*/  FSEL R32, R32, -INF , P6 ;  /* 0xff80000020207808 */ /* 0x000fe40003000000 */
[----:B------:R-:W-:-:S02]  /*2c10*/  ISETP.GE.AND P6, PT, R3, R28, PT ;  /* 0x0000001c0300720c */ /* 0x000fc40003fc6270 */
[C---:B------:R-:W-:Y:S02]  /*2c20*/  LOP3.LUT R28, R132.reuse, 0x3b, RZ, 0xfc, !PT ;  /* 0x0000003b841c7812 */ /* 0x040fe400078efcff */
[----:B------:R-:W-:Y:S02]  /*2c30*/  FMNMX3 R33, R33, R21, R20, !PT ;  /* 0x0000001521217276 */ /* 0x000fe40007800014 */
[----:B------:R-:W-:Y:S02]  /*2c40*/  FSEL R35, R35, -INF , P5 ;  /* 0xff80000023237808 */ /* 0x000fe40002800000 */
[----:B------:R-:W-:Y:S02]  /*2c50*/  ISETP.GE.AND P5, PT, R3, R28, PT ;  /* 0x0000001c0300720c */ /* 0x000fe40003fa6270 */
[----:B------:R-:W-:Y:S02]  /*2c60*/  FMNMX3 R33, R33, R23, R22, !PT ;  /* 0x0000001721217276 */ /* 0x000fe40007800016 */
[----:B------:R-:W-:-:S02]  /*2c70*/  LOP3.LUT R28, R132, 0x3c, RZ, 0xfc, !PT ;  /* 0x0000003c841c7812 */ /* 0x000fc400078efcff */
[----:B------:R-:W-:Y:S02]  /*2c80*/  FSEL R38, R38, -INF , P4 ;  /* 0xff80000026267808 */ /* 0x000fe40002000000 */
[----:B------:R-:W-:Y:S02]  /*2c90*/  FMNMX3 R33, R33, R25, R24, !PT ;  /* 0x0000001921217276 */ /* 0x000fe40007800018 */
[----:B------:R-:W-:Y:S02]  /*2ca0*/  ISETP.GE.AND P4, PT, R3, R28, PT ;  /* 0x0000001c0300720c */ /* 0x000fe40003f86270 */
[----:B------:R-:W-:Y:S02]  /*2cb0*/  LOP3.LUT R28, R132, 0x3d, RZ, 0xfc, !PT ;  /* 0x0000003d841c7812 */ /* 0x000fe400078efcff */
[----:B------:R-:W-:Y:S02]  /*2cc0*/  FMNMX3 R33, R33, R27, R26, !PT ;  /* 0x0000001b21217276 */ /* 0x000fe4000780001a */
[----:B------:R-:W-:-:S02]  /*2cd0*/  FSEL R41, R41, -INF , P3 ;  /* 0xff80000029297808 */ /* 0x000fc40001800000 */
[----:B------:R-:W-:Y:S02]  /*2ce0*/  ISETP.GE.AND P3, PT, R3, R28, PT ;  /* 0x0000001c0300720c */ /* 0x000fe40003f66270 */
[C---:B------:R-:W-:Y:S02]  /*2cf0*/  LOP3.LUT R28, R132.reuse, 0x3e, RZ, 0xfc, !PT ;  /* 0x0000003e841c7812 */ /* 0x040fe400078efcff */
[----:B------:R-:W-:Y:S02]  /*2d00*/  FMNMX3 R33, R33, R31, R32, !PT ;  /* 0x0000001f21217276 */ /* 0x000fe40007800020 */
[----:B------:R-:W-:Y:S02]  /*2d10*/  FSEL R45, R45, -INF , P6 ;  /* 0xff8000002d2d7808 */ /* 0x000fe40003000000 */
[----:B------:R-:W-:Y:S02]  /*2d20*/  ISETP.GE.AND P6, PT, R3, R28, PT ;  /* 0x0000001c0300720c */ /* 0x000fe40003fc6270 */
[----:B------:R-:W-:-:S02]  /*2d30*/  LOP3.LUT R132, R132, 0x3f, RZ, 0xfc, !PT ;  /* 0x0000003f84847812 */ /* 0x000fc400078efcff */
[----:B------:R-:W-:Y:S01]  /*2d40*/  FMNMX3 R28, R33, R35, R38, !PT ;  /* 0x00000023211c7276 */ /* 0x000fe20007800026 */
[----:B------:R-:W-:Y:S01]  /*2d50*/  IMAD R33, R136, UR5, RZ ;  /* 0x0000000588217c24 */ /* 0x000fe2000f8e02ff */
[----:B------:R-:W-:Y:S01]  /*2d60*/  FSEL R63, R63, -INF , P5 ;  /* 0xff8000003f3f7808 */ /* 0x000fe20002800000 */
[----:B------:R-:W-:Y:S01]  /*2d70*/  USHF.R.S32.HI UR5, URZ, 0x1f, UR4 ;  /* 0x0000001fff057899 */ /* 0x000fe20008011404 */
[----:B------:R-:W-:Y:S02]  /*2d80*/  ISETP.GE.AND P5, PT, R3, R132, PT ;  /* 0x000000840300720c */ /* 0x000fe40003fa6270 */
[----:B------:R-:W-:Y:S02]  /*2d90*/  FSEL R132, R64, -INF , P4 ;  /* 0xff80000040847808 */ /* 0x000fe40002000000 */
[----:B------:R-:W-:Y:S02]  /*2da0*/  FMNMX3 R28, R28, R41, R45, !PT ;  /* 0x000000291c1c7276 */ /* 0x000fe4000780002d */
[----:B------:R-:W-:-:S02]  /*2db0*/  FSEL R213, R65, -INF , P3 ;  /* 0xff80000041d57808 */ /* 0x000fc40001800000 */
[----:B------:R-:W-:Y:S02]  /*2dc0*/  FSEL R209, R66, -INF , P6 ;  /* 0xff80000042d17808 */ /* 0x000fe40003000000 */
[----:B------:R-:W-:Y:S02]  /*2dd0*/  FMNMX3 R28, R28, R63, R132, !PT ;  /* 0x0000003f1c1c7276 */ /* 0x000fe40007800084 */
[----:B------:R-:W-:Y:S02]  /*2de0*/  FSEL R207, R67, -INF , P5 ;  /* 0xff80000043cf7808 */ /* 0x000fe40002800000 */
[----:B------:R-:W-:Y:S02]  /*2df0*/  FMNMX3 R28, R28, R213, R209, !PT ;  /* 0x000000d51c1c7276 */ /* 0x000fe400078000d1 */
[----:B-1----:R-:W-:Y:S02]  /*2e00*/  IADD3 R198, P3, P4, R33, UR4, R198 ;  /* 0x0000000421c67c10 */ /* 0x002fe4000fc7e0c6 */
[----:B------:R-:W-:-:S02]  /*2e10*/  FMNMX R28, R207, R28, !PT ;  /* 0x0000001ccf1c7209 */ /* 0x000fc40007800000 */
[----:B------:R-:W-:Y:S01]  /*2e20*/  SHF.R.S32.HI R34, RZ, 0x1f, R33 ;  /* 0x0000001fff227819 */ /* 0x000fe20000011421 */
[C---:B--2---:R-:W-:Y:S02]  /*2e30*/  IMAD.SHL.U32 R33, R169.reuse, 0x8, RZ ;  /* 0x00000008a9217824 */ /* 0x044fe400078e00ff */
[----:B------:R-:W0:Y:S01]  /*2e40*/  SHFL.BFLY PT, R37, R28, 0x10, 0x1f ;  /* 0x0e001f001c257f89 */ /* 0x000e2200000e0000 */
[----:B------:R-:W-:Y:S01]  /*2e50*/  IADD3.X R199, PT, PT, R34, UR5, R199, P3, P4 ;  /* 0x0000000522c77c10 */ /* 0x000fe20009fe84c7 */
[----:B------:R-:W-:Y:S01]  /*2e60*/  IMAD R39, R169, 0x18, RZ ;  /* 0x00000018a9277824 */ /* 0x000fe200078e02ff */
[-C--:B------:R-:W-:Y:S01]  /*2e70*/  IADD3 R182, P3, PT, R33, R198.reuse, RZ ;  /* 0x000000c621b67210 */ /* 0x080fe20007f7e0ff */
[C---:B------:R-:W-:Y:S02]  /*2e80*/  IMAD R65, R169.reuse, 0xc, RZ ;  /* 0x0000000ca9417824 */ /* 0x040fe400078e02ff */
[----:B------:R-:W-:Y:S01]  /*2e90*/  IMAD R61, R169, 0x1b, RZ ;  /* 0x0000001ba93d7824 */ /* 0x000fe200078e02ff */
[-C--:B------:R-:W-:Y:S01]  /*2ea0*/  LEA.HI.X.SX32 R183, R33, R199.reuse, 0x1, P3 ;  /* 0x000000c721b77211 */ /* 0x080fe200018f0eff */
[----:B------:R-:W-:Y:S01]  /*2eb0*/  IMAD R67, R169, 0xd, RZ ;  /* 0x0000000da9437824 */ /* 0x000fe200078e02ff */
[----:B------:R-:W-:Y:S01]  /*2ec0*/  IADD3 R138, P3, PT, R39, R198, RZ ;  /* 0x000000c6278a7210 */ /* 0x000fe20007f7e0ff */
[C---:B------:R-:W-:Y:S01]  /*2ed0*/  IMAD R33, R169.reuse, 0x9, RZ ;  /* 0x00000009a9217824 */ /* 0x040fe200078e02ff */
[----:B------:R-:W-:Y:S01]  /*2ee0*/  PRMT R64, RZ, 0x7610, R64 ;  /* 0x00007610ff407816 */ /* 0x000fe20000000040 */
[----:B------:R-:W-:Y:S01]  /*2ef0*/  IMAD R223, R169, 0x1f, RZ ;  /* 0x0000001fa9df7824 */ /* 0x000fe200078e02ff */
[----:B------:R-:W-:Y:S01]  /*2f00*/  LEA.HI.X.SX32 R139, R39, R199, 0x1, P3 ;  /* 0x000000c7278b7211 */ /* 0x000fe200018f0eff */
[----:B------:R-:W3:Y:S01]  /*2f10*/  @P1 LDG.E.U8 R204, desc[UR22][R198.64] ;  /* 0x00000016c6cc1981 */ /* 0x000ee2000c1e1100 */
[----:B------:R-:W-:-:S02]  /*2f20*/  IADD3 R196, P3, PT, R198, R169, RZ ;  /* 0x000000a9c6c47210 */ /* 0x000fc40007f7e0ff */
[----:B0-----:R-:W-:Y:S01]  /*2f30*/  FMNMX3 R36, R28, -INF , R37, !PT ;  /* 0xff8000001c247876 */ /* 0x001fe20007800025 */
[C---:B------:R-:W-:Y:S01]  /*2f40*/  IMAD.SHL.U32 R37, R169.reuse, 0x10, RZ ;  /* 0x00000010a9257824 */ /* 0x040fe200078e00ff */
[-C--:B------:R-:W-:Y:S01]  /*2f50*/  LEA.HI.X.SX32 R197, R169, R199.reuse, 0x1, P3 ;  /* 0x000000c7a9c57211 */ /* 0x080fe200018f0eff */
[----:B------:R-:W2:Y:S03]  /*2f60*/  @P1 LDG.E.U8 R64, desc[UR22][R182.64] ;  /* 0x00000016b6401981 */ /* 0x000ea6000c1e1100 */
[-C--:B------:R-:W-:Y:S01]  /*2f70*/  IADD3 R136, P4, PT, R37, R198.reuse, RZ ;  /* 0x000000c625887210 */ /* 0x080fe20007f9e0ff */
[----:B------:R-:W-:Y:S01]  /*2f80*/  FADD R140, R140, -R36 ;  /* 0x800000248c8c7221 */ /* 0x000fe20000000000 */
[----:B------:R-:W-:Y:S01]  /*2f90*/  IADD3 R180, P3, PT, R33, R198, RZ ;  /* 0x000000c621b47210 */ /* 0x000fe20007f7e0ff */
[----:B------:R-:W-:Y:S01]  /*2fa0*/  IMAD R39, R169, 0x19, RZ ;  /* 0x00000019a9277824 */ /* 0x000fe200078e02ff */
[----:B------:R-:W-:Y:S01]  /*2fb0*/  LEA.HI.X.SX32 R137, R37, R199, 0x1, P4 ;  /* 0x000000c725897211 */ /* 0x000fe200020f0eff */
[----:B------:R-:W-:-:S02]  /*2fc0*/  IMAD R37, R169, 0x11, RZ ;  /* 0x00000011a9257824 */ /* 0x000fc400078e02ff */
[--C-:B------:R-:W-:Y:S01]  /*2fd0*/  FADD R28, R134, -R36.reuse ;  /* 0x80000024861c7221 */ /* 0x100fe20000000000 */
[----:B------:R-:W-:Y:S01]  /*2fe0*/  FMUL R42, R140, 1.4426950216293334961 ;  /* 0x3fb8aa3b8c2a7820 */ /* 0x000fe20000400000 */
[--C-:B------:R-:W-:Y:S01]  /*2ff0*/  FADD R141, R141, -R36.reuse ;  /* 0x800000248d8d7221 */ /* 0x100fe20000000000 */
[-C--:B------:R-:W-:Y:S01]  /*3000*/  LEA.HI.X.SX32 R181, R33, R199.reuse, 0x1, P3 ;  /* 0x000000c721b57211 */ /* 0x080fe200018f0eff */
[----:B------:R-:W-:Y:S01]  /*3010*/  IMAD.SHL.U32 R33, R169, 0x2, RZ ;  /* 0x00000002a9217824 */ /* 0x000fe200078e00ff */
[-C--:B------:R-:W-:Y:S01]  /*3020*/  IADD3 R140, P4, PT, R37, R198.reuse, RZ ;  /* 0x000000c6258c7210 */ /* 0x080fe20007f9e0ff */
[--C-:B------:R-:W-:Y:S01]  /*3030*/  FADD R144, R144, -R36.reuse ;  /* 0x8000002490907221 */ /* 0x100fe20000000000 */
[-C--:B------:R-:W-:Y:S01]  /*3040*/  IADD3 R142, P3, PT, R39, R198.reuse, RZ ;  /* 0x000000c6278e7210 */ /* 0x080fe20007f7e0ff */
[----:B------:R-:W-:Y:S01]  /*3050*/  FMUL R203, R28, 1.4426950216293334961 ;  /* 0x3fb8aa3b1ccb7820 */ /* 0x000fe20000400000 */
[----:B------:R-:W-:Y:S01]  /*3060*/  FMUL R34, R141, 1.4426950216293334961 ;  /* 0x3fb8aa3b8d227820 */ /* 0x000fe20000400000 */
[--C-:B------:R-:W-:Y:S01]  /*3070*/  FADD R28, R143, -R36.reuse ;  /* 0x800000248f1c7221 */ /* 0x100fe20000000000 */
[-C--:B------:R-:W-:Y:S01]  /*3080*/  LEA.HI.X.SX32 R141, R37, R199.reuse, 0x1, P4 ;  /* 0x000000c7258d7211 */ /* 0x080fe200020f0eff */
[----:B------:R-:W-:Y:S01]  /*3090*/  IMAD R37, R169, 0xa, RZ ;  /* 0x0000000aa9257824 */ /* 0x000fe200078e02ff */
[-C--:B------:R-:W-:Y:S01]  /*30a0*/  LEA.HI.X.SX32 R143, R39, R199.reuse, 0x1, P3 ;  /* 0x000000c7278f7211 */ /* 0x080fe200018f0eff */
[--C-:B------:R-:W-:Y:S01]  /*30b0*/  FADD R146, R146, -R36.reuse ;  /* 0x8000002492927221 */ /* 0x100fe20000000000 */
[-C--:B------:R-:W-:Y:S01]  /*30c0*/  IADD3 R194, P3, PT, R33, R198.reuse, RZ ;  /* 0x000000c621c27210 */ /* 0x080fe20007f7e0ff */
[--C-:B------:R-:W-:Y:S01]  /*30d0*/  FADD R147, R147, -R36.reuse ;  /* 0x8000002493937221 */ /* 0x100fe20000000000 */
[--C-:B------:R-:W-:Y:S01]  /*30e0*/  FADD R148, R148, -R36.reuse ;  /* 0x8000002494947221 */ /* 0x100fe20000000000 */
[--C-:B------:R-:W-:Y:S01]  /*30f0*/  FADD R152, R152, -R36.reuse ;  /* 0x8000002498987221 */ /* 0x100fe20000000000 */
[-C--:B------:R-:W-:Y:S01]  /*3100*/  LEA.HI.X.SX32 R195, R33, R199.reuse, 0x1, P3 ;  /* 0x000000c721c37211 */ /* 0x080fe200018f0eff */
[----:B------:R-:W-:Y:S01]  /*3110*/  IMAD R33, R169, 0x12, RZ ;  /* 0x00000012a9217824 */ /* 0x000fe200078e02ff */
[CC--:B------:R-:W-:Y:S01]  /*3120*/  IADD3 R178, P3, PT, R37.reuse, R198.reuse, RZ ;  /* 0x000000c625b27210 */ /* 0x0c0fe20007f7e0ff */
[----:B------:R-:W-:Y:S01]  /*3130*/  FMUL R28, R28, 1.4426950216293334961 ;  /* 0x3fb8aa3b1c1c7820 */ /* 0x000fe20000400000 */
[----:B------:R-:W-:Y:S01]  /*3140*/  FMUL R212, R144, 1.4426950216293334961 ;  /* 0x3fb8aa3b90d47820 */ /* 0x000fe20000400000 */
[--C-:B------:R-:W-:Y:S01]  /*3150*/  FADD R150, R150, -R36.reuse ;  /* 0x8000002496967221 */ /* 0x100fe20000000000 */
[-C--:B------:R-:W-:Y:S01]  /*3160*/  LEA.HI.X.SX32 R179, R37, R199.reuse, 0x1, P3 ;  /* 0x000000c725b37211 */ /* 0x080fe200018f0eff */
[----:B------:R-:W-:Y:S01]  /*3170*/  IMAD R37, R169, 0x1a, RZ ;  /* 0x0000001aa9257824 */ /* 0x000fe200078e02ff */
[-C--:B------:R-:W-:Y:S01]  /*3180*/  IADD3 R144, P3, PT, R33, R198.reuse, RZ ;  /* 0x000000c621907210 */ /* 0x080fe20007f7e0ff */
[----:B------:R0:W-:Y:S01]  /*3190*/  MUFU.EX2 R46, R28 ;  /* 0x0000001c002e7308 */ /* 0x0001e20000000800 */
[----:B------:R-:W-:Y:S01]  /*31a0*/  FMUL R55, R146, 1.4426950216293334961 ;  /* 0x3fb8aa3b92377820 */ /* 0x000fe20000400000 */
[--C-:B------:R-:W-:Y:S01]  /*31b0*/  FADD R163, R163, -R36.reuse ;  /* 0x80000024a3a37221 */ /* 0x100fe20000000000 */
[----:B------:R-:W-:Y:S01]  /*31c0*/  IADD3 R146, P4, PT, R37, R198, RZ ;  /* 0x000000c625927210 */ /* 0x000fe20007f9e0ff */
[----:B------:R-:W-:Y:S01]  /*31d0*/  FMUL R205, R147, 1.4426950216293334961 ;  /* 0x3fb8aa3b93cd7820 */ /* 0x000fe20000400000 */
[--C-:B------:R-:W-:Y:S01]  /*31e0*/  FADD R165, R165, -R36.reuse ;  /* 0x80000024a5a57221 */ /* 0x100fe20000000000 */
[--C-:B------:R-:W-:Y:S01]  /*31f0*/  FADD R156, R156, -R36.reuse ;  /* 0x800000249c9c7221 */ /* 0x100fe20000000000 */
[--C-:B------:R-:W-:Y:S01]  /*3200*/  FADD R158, R158, -R36.reuse ;  /* 0x800000249e9e7221 */ /* 0x100fe20000000000 */
[--C-:B------:R-:W-:Y:S01]  /*3210*/  FADD R162, R159, -R36.reuse ;  /* 0x800000249fa27221 */ /* 0x100fe20000000000 */
[----:B0-----:R-:W-:Y:S01]  /*3220*/  FADD R28, R145, -R36 ;  /* 0x80000024911c7221 */ /* 0x001fe20000000000 */
[-C--:B------:R-:W-:Y:S01]  /*3230*/  LEA.HI.X.SX32 R145, R33, R199.reuse, 0x1, P3 ;  /* 0x000000c721917211 */ /* 0x080fe200018f0eff */
[----:B------:R-:W-:Y:S01]  /*3240*/  IMAD R33, R169, 0x3, RZ ;  /* 0x00000003a9217824 */ /* 0x000fe200078e02ff */
[----:B------:R-:W-:Y:S01]  /*3250*/  LEA.HI.X.SX32 R147, R37, R199, 0x1, P4 ;  /* 0x000000c725937211 */ /* 0x000fe200020f0eff */
[----:B------:R-:W-:-:S02]  /*3260*/  IMAD R37, R169, 0xb, RZ ;  /* 0x0000000ba9257824 */ /* 0x000fc400078e02ff */
[--C-:B------:R-:W-:Y:S01]  /*3270*/  FADD R161, R161, -R36.reuse ;  /* 0x80000024a1a17221 */ /* 0x100fe20000000000 */
[--C-:B------:R-:W-:Y:S01]  /*3280*/  FADD R160, R160, -R36.reuse ;  /* 0x80000024a0a07221 */ /* 0x100fe20000000000 */
[-C--:B------:R-:W-:Y:S01]  /*3290*/  IADD3 R192, P3, PT, R33, R198.reuse, RZ ;  /* 0x000000c621c07210 */ /* 0x080fe20007f7e0ff */
[--C-:B------:R-:W-:Y:S01]  /*32a0*/  FADD R30, R30, -R36.reuse ;  /* 0x800000241e1e7221 */ /* 0x100fe20000000000 */
[--C-:B------:R-:W-:Y:S01]  /*32b0*/  FADD R167, R167, -R36.reuse ;  /* 0x80000024a7a77221 */ /* 0x100fe20000000000 */
[----:B------:R-:W-:Y:S01]  /*32c0*/  FADD R171, R171, -R36 ;  /* 0x80000024abab7221 */ /* 0x000fe20000000000 */
[-C--:B------:R-:W-:Y:S01]  /*32d0*/  LEA.HI.X.SX32 R193, R33, R199.reuse, 0x1, P3 ;  /* 0x000000c721c17211 */ /* 0x080fe200018f0eff */
[----:B------:R-:W-:Y:S01]  /*32e0*/  IMAD R33, R169, 0x13, RZ ;  /* 0x00000013a9217824 */ /* 0x000fe200078e02ff */
[-C--:B------:R-:W-:Y:S01]  /*32f0*/  IADD3 R176, P3, PT, R37, R198.reuse, RZ ;  /* 0x000000c625b07210 */ /* 0x080fe20007f7e0ff */
[----:B------:R-:W-:Y:S01]  /*3300*/  FMUL R28, R28, 1.4426950216293334961 ;  /* 0x3fb8aa3b1c1c7820 */ /* 0x000fe20000400000 */
[----:B------:R-:W-:Y:S01]  /*3310*/  FMUL R211, R148, 1.4426950216293334961 ;  /* 0x3fb8aa3b94d37820 */ /* 0x000fe20000400000 */
[----:B------:R-:W-:Y:S01]  /*3320*/  PRMT R200, RZ, 0x7610, R200 ;  /* 0x00007610ffc87816 */ /* 0x000fe200000000c8 */
[--C-:B------:R-:W-:Y:S01]  /*3330*/  FADD R168, R13, -R36.reuse ;  /* 0x800000240da87221 */ /* 0x100fe20000000000 */
[-C--:B------:R-:W-:Y:S01]  /*3340*/  LEA.HI.X.SX32 R177, R37, R199.reuse, 0x1, P3 ;  /* 0x000000c725b17211 */ /* 0x080fe200018f0eff */
[----:B------:R-:W4:Y:S01]  /*3350*/  @P1 LDG.E.U8 R202, desc[UR22][R136.64] ;  /* 0x0000001688ca1981 */ /* 0x000f22000c1e1100 */
[----:B------:R-:W-:Y:S01]  /*3360*/  IADD3 R148, P3, PT, R33, R198, RZ ;  /* 0x000000c621947210 */ /* 0x000fe20007f7e0ff */
[----:B------:R0:W-:Y:S08]  /*3370*/  MUFU.EX2 R39, R28 ;  /* 0x0000001c00277308 */ /* 0x0001f00000000800 */
[----:B------:R1:W-:Y:S01]  /*3380*/  MUFU.EX2 R134, R34 ;  /* 0x0000002200867308 */ /* 0x0003e20000000800 */
[----:B0-----:R-:W-:Y:S01]  /*3390*/  FADD R28, R149, -R36 ;  /* 0x80000024951c7221 */ /* 0x001fe20000000000 */
[----:B------:R-:W-:Y:S01]  /*33a0*/  LEA.HI.X.SX32 R149, R33, R199, 0x1, P3 ;  /* 0x000000c721957211 */ /* 0x000fe200018f0eff */
[----:B------:R-:W-:-:S02]  /*33b0*/  IMAD.SHL.U32 R33, R169, 0x4, RZ ;  /* 0x00000004a9217824 */ /* 0x000fc400078e00ff */
[----:B------:R-:W-:Y:S01]  /*33c0*/  FMUL R40, R152, 1.4426950216293334961 ;  /* 0x3fb8aa3b98287820 */ /* 0x000fe20000400000 */
[----:B------:R-:W-:Y:S01]  /*33d0*/  FMUL R158, R158, 1.4426950216293334961 ;  /* 0x3fb8aa3b9e9e7820 */ /* 0x000fe20000400000 */
[----:B------:R-:W-:Y:S01]  /*33e0*/  FMUL R206, R160, 1.4426950216293334961 ;  /* 0x3fb8aa3ba0ce7820 */ /* 0x000fe20000400000 */
[----:B------:R-:W-:Y:S01]  /*33f0*/  FMUL R228, R30, 1.4426950216293334961 ;  /* 0x3fb8aa3b1ee47820 */ /* 0x000fe20000400000 */
[-C--:B------:R-:W-:Y:S01]  /*3400*/  IADD3 R190, P3, PT, R33, R198.reuse, RZ ;  /* 0x000000c621be7210 */ /* 0x080fe20007f7e0ff */
[----:B-1----:R-:W-:Y:S01]  /*3410*/  FMUL R34, R28, 1.4426950216293334961 ;  /* 0x3fb8aa3b1c227820 */ /* 0x002fe20000400000 */
[--C-:B------:R-:W-:Y:S01]  /*3420*/  FADD R28, R151, -R36.reuse ;  /* 0x80000024971c7221 */ /* 0x100fe20000000000 */
[----:B------:R-:W-:Y:S01]  /*3430*/  FMUL R167, R167, 1.4426950216293334961 ;  /* 0x3fb8aa3ba7a77820 */ /* 0x000fe20000400000 */
[-C--:B------:R-:W-:Y:S01]  /*3440*/  LEA.HI.X.SX32 R191, R33, R199.reuse, 0x1, P3 ;  /* 0x000000c721bf7211 */ /* 0x080fe200018f0eff */
[----:B------:R-:W-:Y:S01]  /*3450*/  IMAD R33, R169, 0x14, RZ ;  /* 0x00000014a9217824 */ /* 0x000fe200078e02ff */
[-C--:B------:R-:W-:Y:S01]  /*3460*/  IADD3 R174, P3, PT, R65, R198.reuse, RZ ;  /* 0x000000c641ae7210 */ /* 0x080fe20007f7e0ff */
[----:B------:R-:W-:Y:S01]  /*3470*/  FMUL R44, R28, 1.4426950216293334961 ;  /* 0x3fb8aa3b1c2c7820 */ /* 0x000fe20000400000 */
[--C-:B------:R-:W-:Y:S01]  /*3480*/  FADD R28, R135, -R36.reuse ;  /* 0x80000024871c7221 */ /* 0x100fe20000000000 */
[----:B------:R-:W-:Y:S01]  /*3490*/  FMUL R162, R162, 1.4426950216293334961 ;  /* 0x3fb8aa3ba2a27820 */ /* 0x000fe20000400000 */
[-C--:B------:R-:W-:Y:S01]  /*34a0*/  LEA.HI.X.SX32 R175, R65, R199.reuse, 0x1, P3 ;  /* 0x000000c741af7211 */ /* 0x080fe200018f0eff */
[----:B------:R0:W-:Y:S01]  /*34b0*/  MUFU.EX2 R135, R44 ;  /* 0x0000002c00877308 */ /* 0x0001e20000000800 */
[----:B------:R-:W-:Y:S01]  /*34c0*/  IMAD R65, R169, 0x1c, RZ ;  /* 0x0000001ca9417824 */ /* 0x000fe200078e02ff */
[-C--:B------:R-:W-:Y:S01]  /*34d0*/  IADD3 R152, P3, PT, R33, R198.reuse, RZ ;  /* 0x000000c621987210 */ /* 0x080fe20007f7e0ff */
[----:B------:R-:W-:Y:S01]  /*34e0*/  FMUL R43, R171, 1.4426950216293334961 ;  /* 0x3fb8aa3bab2b7820 */ /* 0x000fe20000400000 */
[----:B------:R-:W-:Y:S01]  /*34f0*/  PRMT R47, RZ, 0x7610, R47 ;  /* 0x00007610ff2f7816 */ /* 0x000fe2000000002f */
[----:B------:R-:W5:Y:S01]  /*3500*/  @P1 LDG.E.U8 R200, desc[UR22][R138.64] ;  /* 0x000000168ac81981 */ /* 0x000f62000c1e1100 */
[--C-:B0-----:R-:W-:Y:S01]  /*3510*/  FADD R44, R153, -R36.reuse ;  /* 0x80000024992c7221 */ /* 0x101fe20000000000 */
[-C--:B------:R-:W-:Y:S01]  /*3520*/  LEA.HI.X.SX32 R153, R33, R199.reuse, 0x1, P3 ;  /* 0x000000c721997211 */ /* 0x080fe200018f0eff */
[----:B------:R-:W-:Y:S01]  /*3530*/  FMUL R37, R150, 1.4426950216293334961 ;  /* 0x3fb8aa3b96257820 */ /* 0x000fe20000400000 */
[----:B------:R-:W-:Y:S01]  /*3540*/  IADD3 R154, P3, PT, R65, R198, RZ ;  /* 0x000000c6419a7210 */ /* 0x000fe20007f7e0ff */
[----:B------:R-:W-:Y:S01]  /*3550*/  FMUL R33, R44, 1.4426950216293334961 ;  /* 0x3fb8aa3b2c217820 */ /* 0x000fe20000400000 */
[----:B------:R-:W-:Y:S01]  /*3560*/  FADD R44, R155, -R36 ;  /* 0x800000249b2c7221 */ /* 0x000fe20000000000 */
[----:B------:R-:W-:Y:S01]  /*3570*/  FMUL R214, R28, 1.4426950216293334961 ;  /* 0x3fb8aa3b1cd67820 */ /* 0x000fe20000400000 */
[----:B------:R-:W-:Y:S01]  /*3580*/  LEA.HI.X.SX32 R155, R65, R199, 0x1, P3 ;  /* 0x000000c7419b7211 */ /* 0x000fe200018f0eff */
[----:B------:R-:W-:-:S02]  /*3590*/  IMAD R65, R169, 0x5, RZ ;  /* 0x00000005a9417824 */ /* 0x000fc400078e02ff */
[----:B------:R-:W-:Y:S01]  /*35a0*/  FMUL R44, R44, 1.4426950216293334961 ;  /* 0x3fb8aa3b2c2c7820 */ /* 0x000fe20000400000 */
[-C--:B------:R-:W-:Y:S01]  /*35b0*/  IADD3 R150, P4, PT, R61, R198.reuse, RZ ;  /* 0x000000c63d967210 */ /* 0x080fe20007f9e0ff */
[----:B------:R-:W-:Y:S01]  /*35c0*/  MUFU.EX2 R219, R158 ;  /* 0x0000009e00db7308 */ /* 0x000fe20000000800 */
[----:B------:R-:W-:Y:S01]  /*35d0*/  FADD R30, R29, -R36 ;  /* 0x800000241d1e7221 */ /* 0x000fe20000000000 */
[----:B------:R-:W-:-:S06]  /*35e0*/  IADD3 R188, P3, PT, R65, R198, RZ ;  /* 0x000000c641bc7210 */ /* 0x000fcc0007f7e0ff */
[----:B------:R0:W-:Y:S01]  /*35f0*/  MUFU.EX2 R208, R167 ;  /* 0x000000a700d07308 */ /* 0x0001e20000000800 */
[-C--:B------:R-:W-:Y:S01]  /*3600*/  LEA.HI.X.SX32 R151, R61, R199.reuse, 0x1, P4 ;  /* 0x000000c73d977211 */ /* 0x080fe200020f0eff */
[----:B------:R-:W-:Y:S01]  /*3610*/  IMAD R171, R169, 0x17, RZ ;  /* 0x00000017a9ab7824 */ /* 0x000fe200078e02ff */
[----:B------:R-:W-:Y:S02]  /*3620*/  IADD3 R172, P4, PT, R67, R198, RZ ;  /* 0x000000c643ac7210 */ /* 0x000fe40007f9e0ff */
[----:B------:R-:W-:Y:S02]  /*3630*/  PRMT R49, RZ, 0x7610, R49 ;  /* 0x00007610ff317816 */ /* 0x000fe40000000031 */
[----:B------:R-:W-:Y:S01]  /*3640*/  PRMT R51, RZ, 0x7610, R51 ;  /* 0x00007610ff337816 */ /* 0x000fe20000000033 */
[----:B------:R1:W-:Y:S01]  /*3650*/  MUFU.EX2 R216, R44 ;  /* 0x0000002c00d87308 */ /* 0x0003e20000000800 */
[-C--:B------:R-:W-:Y:S01]  /*3660*/  LEA.HI.X.SX32 R189, R65, R199.reuse, 0x1, P3 ;  /* 0x000000c741bd7211 */ /* 0x080fe200018f0eff */
[----:B------:R-:W-:Y:S01]  /*3670*/  FMUL R28, R165, 1.4426950216293334961 ;  /* 0x3fb8aa3ba51c7820 */ /* 0x000fe20000400000 */
[----:B------:R-:W-:Y:S01]  /*3680*/  LEA.HI.X.SX32 R173, R67, R199, 0x1, P4 ;  /* 0x000000c743ad7211 */ /* 0x000fe200020f0eff */
[----:B------:R-:W-:Y:S01]  /*3690*/  FMUL R65, R156, 1.4426950216293334961 ;  /* 0x3fb8aa3b9c417820 */ /* 0x000fe20000400000 */
[C---:B------:R-:W-:Y:S01]  /*36a0*/  IMAD R29, R169.reuse, 0x7, RZ ;  /* 0x00000007a91d7824 */ /* 0x040fe200078e02ff */
[----:B------:R-:W-:Y:S01]  /*36b0*/  PRMT R53, RZ, 0x7610, R53 ;  /* 0x00007610ff357816 */ /* 0x000fe20000000035 */
[----:B0-----:R-:W-:-:S02]  /*36c0*/  IMAD R167, R169, 0xf, RZ ;  /* 0x0000000fa9a77824 */ /* 0x001fc400078e02ff */
[----:B------:R-:W-:Y:S01]  /*36d0*/  FMUL R170, R30, 1.4426950216293334961 ;  /* 0x3fb8aa3b1eaa7820 */ /* 0x000fe20000400000 */
[----:B-1----:R-:W-:Y:S01]  /*36e0*/  FMUL R44, R163, 1.4426950216293334961 ;  /* 0x3fb8aa3ba32c7820 */ /* 0x002fe20000400000 */
[----:B------:R-:W-:Y:S02]  /*36f0*/  IMAD R163, R169, 0x15, RZ ;  /* 0x00000015a9a37824 */ /* 0x000fe400078e02ff */
[----:B------:R-:W-:Y:S01]  /*3700*/  FADD R67, R157, -R36 ;  /* 0x800000249d437221 */ /* 0x000fe20000000000 */
[----:B------:R-:W-:Y:S01]  /*3710*/  IMAD R165, R169, 0x1d, RZ ;  /* 0x0000001da9a57824 */ /* 0x000fe200078e02ff */
[----:B------:R0:W-:Y:S01]  /*3720*/  MUFU.EX2 R224, R162 ;  /* 0x000000a200e07308 */ /* 0x0001e20000000800 */
[----:B------:R-:W-:Y:S02]  /*3730*/  PRMT R48, RZ, 0x7610, R48 ;  /* 0x00007610ff307816 */ /* 0x000fe40000000030 */
[----:B------:R-:W-:Y:S02]  /*3740*/  PRMT R50, RZ, 0x7610, R50 ;  /* 0x00007610ff327816 */ /* 0x000fe40000000032 */
[----:B------:R-:W-:-:S02]  /*3750*/  PRMT R52, RZ, 0x7610, R52 ;  /* 0x00007610ff347816 */ /* 0x000fc40000000034 */
[----:B------:R-:W-:Y:S01]  /*3760*/  PRMT R54, RZ, 0x7610, R54 ;  /* 0x00007610ff367816 */ /* 0x000fe20000000036 */
[----:B------:R-:W-:Y:S01]  /*3770*/  FMUL R229, R168, 1.4426950216293334961 ;  /* 0x3fb8aa3ba8e57820 */ /* 0x000fe20000400000 */
[-C--:B------:R-:W-:Y:S01]  /*3780*/  IADD3 R156, P3, PT, R163, R198.reuse, RZ ;  /* 0x000000c6a39c7210 */ /* 0x080fe20007f7e0ff */
[----:B------:R-:W-:Y:S01]  /*3790*/  FMUL R221, R67, 1.4426950216293334961 ;  /* 0x3fb8aa3b43dd7820 */ /* 0x000fe20000400000 */
[----:B------:R-:W-:Y:S02]  /*37a0*/  IMAD R67, R169, 0x6, RZ ;  /* 0x00000006a9437824 */ /* 0x000fe400078e02ff */
[----:B------:R-:W-:Y:S01]  /*37b0*/  FADD R30, R18, -R36 ;  /* 0x80000024121e7221 */ /* 0x000fe20000000000 */
[-C--:B------:R-:W-:Y:S01]  /*37c0*/  LEA.HI.X.SX32 R157, R163, R199.reuse, 0x1, P3 ;  /* 0x000000c7a39d7211 */ /* 0x080fe200018f0eff */
[----:B------:R-:W2:Y:S01]  /*37d0*/  @P1 LDG.E.U8 R47, desc[UR22][R196.64] ;  /* 0x00000016c42f1981 */ /* 0x000ea2000c1e1100 */
[C---:B------:R-:W-:Y:S02]  /*37e0*/  IADD3 R158, P3, PT, R165.reuse, R198, RZ ;  /* 0x000000c6a59e7210 */ /* 0x040fe40007f7e0ff */
[----:B------:R-:W-:Y:S01]  /*37f0*/  PRMT R56, RZ, 0x7610, R56 ;  /* 0x00007610ff387816 */ /* 0x000fe20000000038 */
[----:B------:R-:W2:Y:S01]  /*3800*/  @P1 LDG.E.U8 R49, desc[UR22][R180.64] ;  /* 0x00000016b4311981 */ /* 0x000ea2000c1e1100 */
[----:B------:R-:W-:-:S02]  /*3810*/  LEA.HI.X.SX32 R159, R165, R199, 0x1, P3 ;  /* 0x000000c7a59f7211 */ /* 0x000fc400018f0eff */
[-C--:B------:R-:W-:Y:S01]  /*3820*/  IADD3 R186, P3, PT, R67, R198.reuse, RZ ;  /* 0x000000c643ba7210 */ /* 0x080fe20007f7e0ff */
[----:B------:R-:W-:Y:S01]  /*3830*/  IMAD R163, R169, 0x16, RZ ;  /* 0x00000016a9a37824 */ /* 0x000fe200078e02ff */
[----:B------:R-:W-:Y:S01]  /*3840*/  PRMT R57, RZ, 0x7610, R57 ;  /* 0x00007610ff397816 */ /* 0x000fe20000000039 */
[----:B------:R-:W-:Y:S01]  /*3850*/  FMUL R226, R30, 1.4426950216293334961 ;  /* 0x3fb8aa3b1ee27820 */ /* 0x000fe20000400000 */
[-C--:B------:R-:W-:Y:S01]  /*3860*/  LEA.HI.X.SX32 R187, R67, R199.reuse, 0x1, P3 ;  /* 0x000000c743bb7211 */ /* 0x080fe200018f0eff */
[----:B------:R-:W-:Y:S01]  /*3870*/  FMUL R67, R161, 1.4426950216293334961 ;  /* 0x3fb8aa3ba1437820 */ /* 0x000fe20000400000 */
[C---:B------:R-:W-:Y:S01]  /*3880*/  IMAD R161, R169.reuse, 0xe, RZ ;  /* 0x0000000ea9a17824 */ /* 0x040fe200078e02ff */
[----:B------:R-:W-:Y:S01]  /*3890*/  PRMT R58, RZ, 0x7610, R58 ;  /* 0x00007610ff3a7816 */ /* 0x000fe2000000003a */
[----:B------:R-:W-:Y:S01]  /*38a0*/  IMAD R165, R169, 0x1e, RZ ;  /* 0x0000001ea9a57824 */ /* 0x000fe200078e02ff */
[-C--:B0-----:R-:W-:Y:S02]  /*38b0*/  IADD3 R162, P4, PT, R163, R198.reuse, RZ ;  /* 0x000000c6a3a27210 */ /* 0x081fe40007f9e0ff */
[----:B------:R-:W-:Y:S01]  /*38c0*/  PRMT R59, RZ, 0x7610, R59 ;  /* 0x00007610ff3b7816 */ /* 0x000fe2000000003b */
[----:B------:R0:W-:Y:S01]  /*38d0*/  MUFU.EX2 R18, R170 ;  /* 0x000000aa00127308 */ /* 0x0001e20000000800 */
[CC--:B------:R-:W-:Y:S01]  /*38e0*/  IADD3 R160, P3, PT, R161.reuse, R198.reuse, RZ ;  /* 0x000000c6a1a07210 */ /* 0x0c0fe20007f7e0ff */
[----:B------:R-:W2:Y:S03]  /*38f0*/  @P1 LDG.E.U8 R51, desc[UR22][R140.64] ;  /* 0x000000168c331981 */ /* 0x000ea6000c1e1100 */
[----:B------:R-:W-:Y:S01]  /*3900*/  LEA.HI.X.SX32 R161, R161, R199, 0x1, P3 ;  /* 0x000000c7a1a17211 */ /* 0x000fe200018f0eff */
[----:B------:R-:W2:Y:S01]  /*3910*/  @P1 LDG.E.U8 R53, desc[UR22][R142.64] ;  /* 0x000000168e351981 */ /* 0x000ea2000c1e1100 */
[----:B------:R-:W-:-:S02]  /*3920*/  IADD3 R164, P3, PT, R165, R198, RZ ;  /* 0x000000c6a5a47210 */ /* 0x000fc40007f7e0ff */
[----:B------:R-:W-:Y:S01]  /*3930*/  PRMT R60, RZ, 0x7610, R60 ;  /* 0x00007610ff3c7816 */ /* 0x000fe2000000003c */
[----:B------:R-:W2:Y:S01]  /*3940*/  @P1 LDG.E.U8 R48, desc[UR22][R194.64] ;  /* 0x00000016c2301981 */ /* 0x000ea2000c1e1100 */
[-C--:B------:R-:W-:Y:S02]  /*3950*/  LEA.HI.X.SX32 R165, R165, R199.reuse, 0x1, P3 ;  /* 0x000000c7a5a57211 */ /* 0x080fe400018f0eff */
[CC--:B------:R-:W-:Y:S01]  /*3960*/  IADD3 R184, P3, PT, R29.reuse, R198.reuse, RZ ;  /* 0x000000c61db87210 */ /* 0x0c0fe20007f7e0ff */
[----:B------:R-:W2:Y:S03]  /*3970*/  @P1 LDG.E.U8 R50, desc[UR22][R178.64] ;  /* 0x00000016b2321981 */ /* 0x000ea6000c1e1100 */
[----:B------:R-:W-:Y:S01]  /*3980*/  LEA.HI.X.SX32 R185, R29, R199, 0x1, P3 ;  /* 0x000000c71db97211 */ /* 0x000fe200018f0eff */
[----:B------:R-:W2:Y:S01]  /*3990*/  @P1 LDG.E.U8 R52, desc[UR22][R144.64] ;  /* 0x0000001690341981 */ /* 0x000ea2000c1e1100 */
[----:B------:R-:W-:-:S02]  /*39a0*/  IADD3 R166, P3, PT, R167, R198, RZ ;  /* 0x000000c6a7a67210 */ /* 0x000fc40007f7e0ff */
[----:B------:R-:W-:Y:S01]  /*39b0*/  PRMT R61, RZ, 0x7610, R61 ;  /* 0x00007610ff3d7816 */ /* 0x000fe2000000003d */
[----:B------:R-:W2:Y:S01]  /*39c0*/  @P1 LDG.E.U8 R54, desc[UR22][R146.64] ;  /* 0x0000001692361981 */ /* 0x000ea2000c1e1100 */
[----:B------:R-:W-:Y:S02]  /*39d0*/  PRMT R62, RZ, 0x7610, R62 ;  /* 0x00007610ff3e7816 */ /* 0x000fe4000000003e */
[----:B------:R-:W-:Y:S01]  /*39e0*/  PRMT R66, RZ, 0x7610, R66 ;  /* 0x00007610ff427816 */ /* 0x000fe20000000042 */
[----:B------:R1:W-:Y:S01]  /*39f0*/  MUFU.EX2 R13, R226 ;  /* 0x000000e2000d7308 */ /* 0x0003e20000000800 */
[-C--:B------:R-:W-:Y:S01]  /*3a00*/  LEA.HI.X.SX32 R167, R167, R199.reuse, 0x1, P3 ;  /* 0x000000c7a7a77211 */ /* 0x080fe200018f0eff */
[----:B------:R-:W2:Y:S01]  /*3a10*/  @P1 LDG.E.U8 R56, desc[UR22][R192.64] ;  /* 0x00000016c0381981 */ /* 0x000ea2000c1e1100 */
[----:B------:R-:W-:Y:S02]  /*3a20*/  LEA.HI.X.SX32 R163, R163, R199, 0x1, P4 ;  /* 0x000000c7a3a37211 */ /* 0x000fe400020f0eff */
[-C--:B------:R-:W-:Y:S01]  /*3a30*/  IADD3 R168, P3, PT, R171, R198.reuse, RZ ;  /* 0x000000c6aba87210 */ /* 0x080fe20007f7e0ff */
[----:B------:R-:W2:Y:S01]  /*3a40*/  @P1 LDG.E.U8 R57, desc[UR22][R176.64] ;  /* 0x00000016b0391981 */ /* 0x000ea2000c1e1100 */
[----:B0-----:R-:W-:-:S02]  /*3a50*/  IADD3 R170, P4, PT, R223, R198, RZ ;  /* 0x000000c6dfaa7210 */ /* 0x001fc40007f9e0ff */
[----:B------:R-:W-:Y:S01]  /*3a60*/  PRMT R201, RZ, 0x7610, R201 ;  /* 0x00007610ffc97816 */ /* 0x000fe200000000c9 */
[----:B------:R-:W2:Y:S01]  /*3a70*/  @P1 LDG.E.U8 R58, desc[UR22][R148.64] ;  /* 0x00000016943a1981 */ /* 0x000ea2000c1e1100 */
[----:B------:R-:W-:Y:S02]  /*3a80*/  PRMT R210, RZ, 0x7610, R210 ;  /* 0x00007610ffd27816 */ /* 0x000fe400000000d2 */
[----:B------:R-:W-:Y:S01]  /*3a90*/  PRMT R215, RZ, 0x7610, R215 ;  /* 0x00007610ffd77816 */ /* 0x000fe200000000d7 */
[----:B------:R-:W2:Y:S01]  /*3aa0*/  @P1 LDG.E.U8 R59, desc[UR22][R150.64] ;  /* 0x00000016963b1981 */ /* 0x000ea2000c1e1100 */
[----:B------:R-:W-:Y:S02]  /*3ab0*/  PRMT R217, RZ, 0x7610, R217 ;  /* 0x00007610ffd97816 */ /* 0x000fe400000000d9 */
[----:B------:R-:W-:Y:S01]  /*3ac0*/  PRMT R218, RZ, 0x7610, R218 ;  /* 0x00007610ffda7816 */ /* 0x000fe200000000da */
[----:B------:R-:W2:Y:S01]  /*3ad0*/  @P1 LDG.E.U8 R60, desc[UR22][R190.64] ;  /* 0x00000016be3c1981 */ /* 0x000ea2000c1e1100 */
[----:B------:R-:W-:-:S02]  /*3ae0*/  PRMT R220, RZ, 0x7610, R220 ;  /* 0x00007610ffdc7816 */ /* 0x000fc400000000dc */
[----:B------:R-:W-:Y:S01]  /*3af0*/  PRMT R222, RZ, 0x7610, R222 ;  /* 0x00007610ffde7816 */ /* 0x000fe200000000de */
[----:B------:R-:W2:Y:S01]  /*3b00*/  @P1 LDG.E.U8 R61, desc[UR22][R174.64] ;  /* 0x00000016ae3d1981 */ /* 0x000ea2000c1e1100 */
[----:B------:R-:W-:Y:S02]  /*3b10*/  PRMT R225, RZ, 0x7610, R225 ;  /* 0x00007610ffe17816 */ /* 0x000fe400000000e1 */
[----:B------:R-:W-:Y:S01]  /*3b20*/  PRMT R29, RZ, 0x7610, R29 ;  /* 0x00007610ff1d7816 */ /* 0x000fe2000000001d */
[----:B------:R-:W2:Y:S01]  /*3b30*/  @P1 LDG.E.U8 R62, desc[UR22][R152.64] ;  /* 0x00000016983e1981 */ /* 0x000ea2000c1e1100 */
[----:B------:R-:W-:Y:S02]  /*3b40*/  PRMT R30, RZ, 0x7610, R30 ;  /* 0x00007610ff1e7816 */ /* 0x000fe4000000001e */
[----:B------:R-:W-:Y:S01]  /*3b50*/  LEA.HI.X.SX32 R169, R171, R199, 0x1, P3 ;  /* 0x000000c7aba97211 */ /* 0x000fe200018f0eff */
[----:B------:R-:W2:Y:S01]  /*3b60*/  @P1 LDG.E.U8 R66, desc[UR22][R154.64] ;  /* 0x000000169a421981 */ /* 0x000ea2000c1e1100 */
[----:B------:R-:W-:-:S02]  /*3b70*/  PRMT R227, RZ, 0x7610, R227 ;  /* 0x00007610ffe37816 */ /* 0x000fc400000000e3 */
[----:B-1----:R-:W-:Y:S01]  /*3b80*/  PRMT R226, RZ, 0x7610, R226 ;  /* 0x00007610ffe27816 */ /* 0x002fe200000000e2 */
[----:B------:R-:W2:Y:S01]  /*3b90*/  @P1 LDG.E.U8 R201, desc[UR22][R188.64] ;  /* 0x00000016bcc91981 */ /* 0x000ea2000c1e1100 */
[----:B------:R-:W-:-:S03]  /*3ba0*/  LEA.HI.X.SX32 R171, R223, R199, 0x1, P4 ;  /* 0x000000c7dfab7211 */ /* 0x000fc600020f0eff */
[----:B------:R-:W2:Y:S04]  /*3bb0*/  @P1 LDG.E.U8 R210, desc[UR22][R172.64] ;  /* 0x00000016acd21981 */ /* 0x000ea8000c1e1100 */
        /* <DEDUP_REMOVED lines=9> */
[----:B------:R-:W2:Y:S01]  /*3c50*/  @P1 LDG.E.U8 R226, desc[UR22][R170.64] ;  /* 0x00000016aae21981 */ /* 0x000ea2000c1e1100 */
[----:B------:R-:W-:Y:S08]  /*3c60*/  MUFU.EX2 R42, R42 ;  /* 0x0000002a002a7308 */ /* 0x000ff00000000800 */
[----:B------:R-:W0:Y:S08]  /*3c70*/  MUFU.EX2 R43, R43 ;  /* 0x0000002b002b7308 */ /* 0x000e300000000800 */
[----:B------:R-:W1:Y:S01]  /*3c80*/  MUFU.EX2 R203, R203 ;  /* 0x000000cb00cb7308 */ /* 0x000e620000000800 */
[--C-:B------:R-:W-:Y:S01]  /*3c90*/  FADD R4, R4, -R36.reuse ;  /* 0x8000002404047221 */ /* 0x100fe20000000000 */
[----:B------:R-:W-:-:S06]  /*3ca0*/  FADD R7, R7, -R36 ;  /* 0x8000002407077221 */ /* 0x000fcc0000000000 */
[----:B------:R-:W3:Y:S01]  /*3cb0*/  MUFU.EX2 R55, R55 ;  /* 0x0000003700377308 */ /* 0x000ee20000000800 */
[----:B0-----:R-:W-:Y:S01]  /*3cc0*/  FADD R231, R42, R43 ;  /* 0x0000002b2ae77221 */ /* 0x001fe20000000000 */
[----:B------:R-:W-:-:S03]  /*3cd0*/  FADD R9, R9, -R36 ;  /* 0x8000002409097221 */ /* 0x000fc60000000000 */
[----:B------:R-:W-:-:S03]  /*3ce0*/  FADD R232, R134, R231 ;  /* 0x000000e786e87221 */ /* 0x000fc60000000000 */
[----:B------:R-:W0:Y:S01]  /*3cf0*/  MUFU.EX2 R205, R205 ;  /* 0x000000cd00cd7308 */ /* 0x000e220000000800 */
[----:B------:R-:W-:Y:S01]  /*3d00*/  FADD R6, R6, -R36 ;  /* 0x8000002406067221 */ /* 0x000fe20000000000 */
[----:B------:R-:W-:Y:S01]  /*3d10*/  FMUL R223, R4, 1.4426950216293334961 ;  /* 0x3fb8aa3b04df7820 */ /* 0x000fe20000400000 */
[----:B-1----:R-:W-:Y:S01]  /*3d20*/  FADD R231, R203, R232 ;  /* 0x000000e8cbe77221 */ /* 0x002fe20000000000 */
[----:B------:R-:W-:Y:S01]  /*3d30*/  FMUL R4, R7, 1.4426950216293334961 ;  /* 0x3fb8aa3b07047820 */ /* 0x000fe20000400000 */
[----:B------:R-:W-:-:S03]  /*3d40*/  FMUL R7, R9, 1.4426950216293334961 ;  /* 0x3fb8aa3b09077820 */ /* 0x000fc60000400000 */
[----:B------:R-:W1:Y:S01]  /*3d50*/  MUFU.EX2 R212, R212 ;  /* 0x000000d400d47308 */ /* 0x000e620000000800 */
[----:B------:R-:W-:Y:S01]  /*3d60*/  FMUL R9, R6, 1.4426950216293334961 ;  /* 0x3fb8aa3b06097820 */ /* 0x000fe20000400000 */
[----:B------:R-:W-:Y:S01]  /*3d70*/  FADD R6, R46, R231 ;  /* 0x000000e72e067221 */ /* 0x000fe20000000000 */
[----:B------:R-:W-:-:S03]  /*3d80*/  FADD R5, R5, -R36 ;  /* 0x8000002405057221 */ /* 0x000fc60000000000 */
[----:B---3--:R-:W-:Y:S02]  /*3d90*/  FADD R6, R55, R6 ;  /* 0x0000000637067221 */ /* 0x008fe40000000000 */
[----:B------:R-:W3:Y:S01]  /*3da0*/  MUFU.EX2 R40, R40 ;  /* 0x0000002800287308 */ /* 0x000ee20000000800 */
[----:B------:R-:W-:Y:S01]  /*3db0*/  FADD R8, R8, -R36 ;  /* 0x8000002408087221 */ /* 0x000fe20000000000 */
[----:B0-----:R-:W-:Y:S01]  /*3dc0*/  FADD R231, R205, R6 ;  /* 0x00000006cde77221 */ /* 0x001fe20000000000 */
[----:B------:R-:W-:Y:S02]  /*3dd0*/  FMUL R5, R5, 1.4426950216293334961 ;  /* 0x3fb8aa3b05057820 */ /* 0x000fe40000400000 */
[----:B------:R-:W-:-:S03]  /*3de0*/  FMUL R230, R8, 1.4426950216293334961 ;  /* 0x3fb8aa3b08e67820 */ /* 0x000fc60000400000 */
[----:B------:R-:W0:Y:S01]  /*3df0*/  MUFU.EX2 R211, R211 ;  /* 0x000000d300d37308 */ /* 0x000e220000000800 */
[----:B-1----:R-:W-:-:S07]  /*3e00*/  FADD R232, R212, R231 ;  /* 0x000000e7d4e87221 */ /* 0x002fce0000000000 */
[----:B------:R-:W-:Y:S01]  /*3e10*/  MUFU.EX2 R8, R5 ;  /* 0x0000000500087308 */ /* 0x000fe20000000800 */
[----:B------:R-:W-:-:S07]  /*3e20*/  FADD R11, R11, -R36 ;  /* 0x800000240b0b7221 */ /* 0x000fce0000000000 */
[----:B------:R-:W1:Y:S08]  /*3e30*/  MUFU.EX2 R34, R34 ;  /* 0x0000002200227308 */ /* 0x000e700000000800 */
[----:B------:R0:W-:Y:S01]  /*3e40*/  MUFU.EX2 R5, R7 ;  /* 0x0000000700057308 */ /* 0x0001e20000000800 */
[----:B------:R-:W-:Y:S01]  /*3e50*/  FADD R15, R15, -R36 ;  /* 0x800000240f0f7221 */ /* 0x000fe20000000000 */
[----:B0-----:R-:W-:-:S06]  /*3e60*/  FADD R7, R39, R232 ;  /* 0x000000e827077221 */ /* 0x001fcc0000000000 */
[----:B------:R-:W0:Y:S01]  /*3e70*/  MUFU.EX2 R37, R37 ;  /* 0x0000002500257308 */ /* 0x000e220000000800 */
[----:B---3--:R-:W-:Y:S01]  /*3e80*/  FADD R231, R40, R7 ;  /* 0x0000000728e77221 */ /* 0x008fe20000000000 */
[----:B------:R-:W-:-:S03]  /*3e90*/  FMUL R11, R11, 1.4426950216293334961 ;  /* 0x3fb8aa3b0b0b7820 */ /* 0x000fc60000400000 */
[----:B------:R-:W-:-:S03]  /*3ea0*/  FADD R232, R208, R231 ;  /* 0x000000e7d0e87221 */ /* 0x000fc60000000000 */
[----:B------:R-:W3:Y:S01]  /*3eb0*/  MUFU.EX2 R214, R214 ;  /* 0x000000d600d67308 */ /* 0x000ee20000000800 */
[----:B------:R-:W-:Y:S01]  /*3ec0*/  FMUL R7, R15, 1.4426950216293334961 ;  /* 0x3fb8aa3b0f077820 */ /* 0x000fe20000400000 */
[----:B------:R-:W-:Y:S01]  /*3ed0*/  FADD R12, R12, -R36 ;  /* 0x800000240c0c7221 */ /* 0x000fe20000000000 */
[----:B------:R-:W-:Y:S01]  /*3ee0*/  FADD R15, R211, R232 ;  /* 0x000000e8d30f7221 */ /* 0x000fe20000000000 */
[----:B------:R-:W-:-:S04]  /*3ef0*/  FADD R6, R10, -R36 ;  /* 0x800000240a067221 */ /* 0x000fc80000000000 */
[----:B------:R0:W-:Y:S08]  /*3f00*/  MUFU.EX2 R10, R11 ;  /* 0x0000000b000a7308 */ /* 0x0001f00000000800 */
[----:B------:R-:W4:Y:S01]  /*3f10*/  MUFU.EX2 R28, R28 ;  /* 0x0000001c001c7308 */ /* 0x000f220000000800 */
[----:B0-----:R-:W-:Y:S01]  /*3f20*/  FMUL R11, R12, 1.4426950216293334961 ;  /* 0x3fb8aa3b0c0b7820 */ /* 0x001fe20000400000 */
[----:B-1----:R-:W-:-:S04]  /*3f30*/  FADD R12, R34, R15 ;  /* 0x0000000f220c7221 */ /* 0x002fc80000000000 */
[----:B------:R-:W-:Y:S02]  /*3f40*/  FADD R232, R37, R12 ;  /* 0x0000000c25e87221 */ /* 0x000fe40000000000 */
[----:B------:R-:W0:Y:S02]  /*3f50*/  MUFU.EX2 R33, R33 ;  /* 0x0000002100217308 */ /* 0x000e240000000800 */
[----:B------:R-:W-:Y:S01]  /*3f60*/  FADD R15, R135, R232 ;  /* 0x000000e8870f7221 */ /* 0x000fe20000000000 */
[----:B------:R-:W-:-:S03]  /*3f70*/  FADD R14, R14, -R36 ;  /* 0x800000240e0e7221 */ /* 0x000fc60000000000 */
[----:B---3--:R-:W-:Y:S01]  /*3f80*/  FADD R15, R214, R15 ;  /* 0x0000000fd60f7221 */ /* 0x008fe20000000000 */
[----:B------:R-:W-:Y:S01]  /*3f90*/  FMUL R231, R14, 1.4426950216293334961 ;  /* 0x3fb8aa3b0ee77820 */ /* 0x000fe20000400000 */
[----:B------:R-:W1:Y:S02]  /*3fa0*/  MUFU.EX2 R44, R44 ;  /* 0x0000002c002c7308 */ /* 0x000e640000000800 */
[----:B----4-:R-:W-:-:S06]  /*3fb0*/  FADD R14, R28, R15 ;  /* 0x0000000f1c0e7221 */ /* 0x010fcc0000000000 */
[----:B------:R-:W3:Y:S01]  /*3fc0*/  MUFU.EX2 R65, R65 ;  /* 0x0000004100417308 */ /* 0x000ee20000000800 */
[----:B0-----:R-:W-:Y:S01]  /*3fd0*/  FADD R15, R33, R14 ;  /* 0x0000000e210f7221 */ /* 0x001fe20000000000 */
[----:B------:R-:W-:-:S03]  /*3fe0*/  FADD R16, R16, -R36 ;  /* 0x8000002410107221 */ /* 0x000fc60000000000 */
[----:B------:R-:W-:-:S03]  /*3ff0*/  FADD R14, R216, R15 ;  /* 0x0000000fd80e7221 */ /* 0x000fc60000000000 */
[----:B------:R-:W0:Y:S01]  /*4000*/  MUFU.EX2 R221, R221 ;  /* 0x000000dd00dd7308 */ /* 0x000e220000000800 */
[----:B------:R-:W-:Y:S01]  /*4010*/  FADD R15, R219, R14 ;  /* 0x0000000edb0f7221 */ /* 0x000fe20000000000 */
[--C-:B------:R-:W-:Y:S01]  /*4020*/  FADD R133, R133, -R36.reuse ;  /* 0x8000002485857221 */ /* 0x100fe20000000000 */
[----:B------:R-:W-:Y:S02]  /*4030*/  FMUL R14, R16, 1.4426950216293334961 ;  /* 0x3fb8aa3b100e7820 */ /* 0x000fe40000400000 */
[----:B-1----:R-:W-:Y:S01]  /*4040*/  FADD R16, R44, R15 ;  /* 0x0000000f2c107221 */ /* 0x002fe20000000000 */
[----:B------:R-:W-:Y:S02]  /*4050*/  FMUL R133, R133, 1.4426950216293334961 ;  /* 0x3fb8aa3b85857820 */ /* 0x000fe40000400000 */
[----:B------:R-:W1:Y:S01]  /*4060*/  MUFU.EX2 R67, R67 ;  /* 0x0000004300437308 */ /* 0x000e620000000800 */
[----:B------:R-:W-:Y:S01]  /*4070*/  FADD R17, R17, -R36 ;  /* 0x8000002411117221 */ /* 0x000fe20000000000 */
[----:B---3--:R-:W-:-:S06]  /*4080*/  FADD R16, R65, R16 ;  /* 0x0000001041107221 */ /* 0x008fcc0000000000 */
[----:B------:R-:W3:Y:S01]  /*4090*/  MUFU.EX2 R206, R206 ;  /* 0x000000ce00ce7308 */ /* 0x000ee20000000800 */
[----:B------:R-:W-:Y:S01]  /*40a0*/  FMUL R12, R17, 1.4426950216293334961 ;  /* 0x3fb8aa3b110c7820 */ /* 0x000fe20000400000 */
[----:B0-----:R-:W-:-:S06]  /*40b0*/  FADD R17, R221, R16 ;  /* 0x00000010dd117221 */ /* 0x001fcc0000000000 */
[----:B------:R-:W0:Y:S01]  /*40c0*/  MUFU.EX2 R133, R133 ;  /* 0x0000008500857308 */ /* 0x000e220000000800 */
[----:B------:R-:W-:-:S07]  /*40d0*/  FADD R16, R224, R17 ;  /* 0x00000011e0107221 */ /* 0x000fce0000000000 */
[----:B------:R-:W4:Y:S01]  /*40e0*/  MUFU.EX2 R228, R228 ;  /* 0x000000e400e47308 */ /* 0x000f220000000800 */
[----:B-1----:R-:W-:-:S04]  /*40f0*/  FADD R17, R67, R16 ;  /* 0x0000001043117221 */ /* 0x002fc80000000000 */
[----:B---3--:R-:W-:-:S03]  /*4100*/  FADD R16, R206, R17 ;  /* 0x00000011ce107221 */ /* 0x008fc60000000000 */
[----:B------:R-:W1:Y:S01]  /*4110*/  MUFU.EX2 R229, R229 ;  /* 0x000000e500e57308 */ /* 0x000e620000000800 */
[----:B0-----:R-:W-:Y:S01]  /*4120*/  FADD R17, R133, R16 ;  /* 0x0000001085117221 */ /* 0x001fe20000000000 */
[--C-:B------:R-:W-:Y:S01]  /*4130*/  FADD R22, R22, -R36.reuse ;  /* 0x8000002416167221 */ /* 0x100fe20000000000 */
[----:B------:R-:W-:-:S05]  /*4140*/  FADD R19, R19, -R36 ;  /* 0x8000002413137221 */ /* 0x000fca0000000000 */
[----:B------:R-:W0:Y:S01]  /*4150*/  MUFU.EX2 R230, R230 ;  /* 0x000000e600e67308 */ /* 0x000e220000000800 */
[----:B----4-:R-:W-:Y:S01]  /*4160*/  FADD R17, R228, R17 ;  /* 0x00000011e4117221 */ /* 0x010fe20000000000 */
[----:B------:R-:W-:-:S03]  /*4170*/  FMUL R16, R22, 1.4426950216293334961 ;  /* 0x3fb8aa3b16107820 */ /* 0x000fc60000400000 */
[----:B------:R-:W-:Y:S01]  /*4180*/  FADD R22, R18, R17 ;  /* 0x0000001112167221 */ /* 0x000fe20000000000 */
[----:B------:R-:W-:Y:S02]  /*4190*/  FMUL R19, R19, 1.4426950216293334961 ;  /* 0x3fb8aa3b13137820 */ /* 0x000fe40000400000 */
[----:B------:R-:W3:Y:S01]  /*41a0*/  MUFU.EX2 R223, R223 ;  /* 0x000000df00df7308 */ /* 0x000ee20000000800 */
[----:B------:R-:W-:Y:S01]  /*41b0*/  FADD R22, R13, R22 ;  /* 0x000000160d167221 */ /* 0x000fe20000000000 */
[----:B------:R-:W-:-:S06]  /*41c0*/  FADD R24, R24, -R36 ;  /* 0x8000002418187221 */ /* 0x000fcc0000000000 */
[----:B------:R-:W4:Y:S08]  /*41d0*/  MUFU.EX2 R4, R4 ;  /* 0x0000000400047308 */ /* 0x000f300000000800 */
[----:B------:R1:W-:Y:S02]  /*41e0*/  MUFU.EX2 R234, R19 ;  /* 0x0000001300ea7308 */ /* 0x0003e40000000800 */
[----:B-1----:R-:W-:-:S06]  /*41f0*/  FADD R19, R229, R22 ;  /* 0x00000016e5137221 */ /* 0x002fcc0000000000 */
[----:B------:R-:W1:Y:S01]  /*4200*/  MUFU.EX2 R9, R9 ;  /* 0x0000000900097308 */ /* 0x000e620000000800 */
[----:B0-----:R-:W-:Y:S01]  /*4210*/  FADD R19, R230, R19 ;  /* 0x00000013e6137221 */ /* 0x001fe20000000000 */
[----:B------:R-:W-:Y:S01]  /*4220*/  FMUL R22, R24, 1.4426950216293334961 ;  /* 0x3fb8aa3b18167820 */ /* 0x000fe20000400000 */
[----:B------:R-:W-:Y:S02]  /*4230*/  FMUL R6, R6, 1.4426950216293334961 ;  /* 0x3fb8aa3b06067820 */ /* 0x000fe40000400000 */
[----:B------:R-:W-:-:S04]  /*4240*/  FADD R24, R8, R19 ;  /* 0x0000001308187221 */ /* 0x000fc80000000000 */
[----:B---3--:R-:W-:Y:S01]  /*4250*/  FADD R19, R223, R24 ;  /* 0x00000018df137221 */ /* 0x008fe20000000000 */
[----:B------:R-:W0:Y:S03]  /*4260*/  MUFU.EX2 R6, R6 ;  /* 0x0000000600067308 */ /* 0x000e260000000800 */
[----:B----4-:R-:W-:Y:S01]  /*4270*/  FADD R24, R4, R19 ;  /* 0x0000001304187221 */ /* 0x010fe20000000000 */
[----:B------:R-:W-:-:S03]  /*4280*/  FADD R25, R25, -R36 ;  /* 0x8000002419197221 */ /* 0x000fc60000000000 */
[----:B------:R-:W-:Y:S01]  /*4290*/  FADD R24, R5, R24 ;  /* 0x0000001805187221 */ /* 0x000fe20000000000 */
[----:B------:R-:W3:Y:S01]  /*42a0*/  MUFU.EX2 R7, R7 ;  /* 0x0000000700077308 */ /* 0x000ee20000000800 */
[----:B------:R-:W-:Y:S02]  /*42b0*/  FMUL R17, R25, 1.4426950216293334961 ;  /* 0x3fb8aa3b19117820 */ /* 0x000fe40000400000 */
[----:B-1----:R-:W-:Y:S01]  /*42c0*/  FADD R25, R9, R24 ;  /* 0x0000001809197221 */ /* 0x002fe20000000000 */
[----:B------:R-:W-:-:S04]  /*42d0*/  FADD R26, R26, -R36 ;  /* 0x800000241a1a7221 */ /* 0x000fc80000000000 */
[----:B------:R-:W1:Y:S01]  /*42e0*/  MUFU.EX2 R11, R11 ;  /* 0x0000000b000b7308 */ /* 0x000e620000000800 */
[----:B------:R-:W-:Y:S01]  /*42f0*/  FADD R25, R10, R25 ;  /* 0x000000190a197221 */ /* 0x000fe20000000000 */
[----:B------:R-:W-:-:S06]  /*4300*/  FMUL R19, R26, 1.4426950216293334961 ;  /* 0x3fb8aa3b1a137820 */ /* 0x000fcc0000400000 */
[----:B------:R-:W4:Y:S01]  /*4310*/  MUFU.EX2 R12, R12 ;  /* 0x0000000c000c7308 */ /* 0x000f220000000800 */
[----:B0-----:R-:W-:Y:S01]  /*4320*/  FADD R26, R6, R25 ;  /* 0x00000019061a7221 */ /* 0x001fe20000000000 */
[----:B------:R-:W-:-:S06]  /*4330*/  FADD R21, R21, -R36 ;  /* 0x8000002415157221 */ /* 0x000fcc0000000000 */
[----:B------:R-:W0:Y:S01]  /*4340*/  MUFU.EX2 R231, R231 ;  /* 0x000000e700e77308 */ /* 0x000e220000000800 */
[----:B---3--:R-:W-:Y:S01]  /*4350*/  FADD R26, R7, R26 ;  /* 0x0000001a071a7221 */ /* 0x008fe20000000000 */
[----:B------:R-:W-:Y:S01]  /*4360*/  FMUL R15, R21, 1.4426950216293334961 ;  /* 0x3fb8aa3b150f7820 */ /* 0x000fe20000400000 */
[--C-:B------:R-:W-:Y:S01]  /*4370*/  FADD R20, R20, -R36.reuse ;  /* 0x8000002414147221 */ /* 0x100fe20000000000 */
[----:B------:R-:W-:Y:S01]  /*4380*/  FADD R23, R23, -R36 ;  /* 0x8000002417177221 */ /* 0x000fe20000000000 */
[----:B-1----:R-:W-:-:S03]  /*4390*/  FADD R25, R11, R26 ;  /* 0x0000001a0b197221 */ /* 0x002fc60000000000 */
[----:B------:R-:W1:Y:S01]  /*43a0*/  MUFU.EX2 R14, R14 ;  /* 0x0000000e000e7308 */ /* 0x000e620000000800 */
[----:B------:R-:W-:Y:S01]  /*43b0*/  FMUL R20, R20, 1.4426950216293334961 ;  /* 0x3fb8aa3b14147820 */ /* 0x000fe20000400000 */
[----:B------:R-:W-:Y:S01]  /*43c0*/  FADD R27, R27, -R36 ;  /* 0x800000241b1b7221 */ /* 0x000fe20000000000 */
[----:B----4-:R-:W-:Y:S01]  /*43d0*/  FADD R26, R12, R25 ;  /* 0x000000190c1a7221 */ /* 0x010fe20000000000 */
[----:B------:R-:W-:-:S04]  /*43e0*/  FMUL R21, R23, 1.4426950216293334961 ;  /* 0x3fb8aa3b17157820 */ /* 0x000fc80000400000 */
[----:B------:R-:W3:Y:S01]  /*43f0*/  MUFU.EX2 R15, R15 ;  /* 0x0000000f000f7308 */ /* 0x000ee20000000800 */
[----:B------:R-:W-:Y:S01]  /*4400*/  FMUL R23, R27, 1.4426950216293334961 ;  /* 0x3fb8aa3b1b177820 */ /* 0x000fe20000400000 */
[----:B0-----:R-:W-:-:S06]  /*4410*/  FADD R27, R231, R26 ;  /* 0x0000001ae71b7221 */ /* 0x001fcc0000000000 */
[----:B------:R-:W0:Y:S01]  /*4420*/  MUFU.EX2 R20, R20 ;  /* 0x0000001400147308 */ /* 0x000e220000000800 */
[----:B------:R-:W-:-:S07]  /*4430*/  FADD R27, R234, R27 ;  /* 0x0000001bea1b7221 */ /* 0x000fce0000000000 */
[----:B------:R-:W4:Y:S01]  /*4440*/  MUFU.EX2 R21, R21 ;  /* 0x0000001500157308 */ /* 0x000f220000000800 */
[----:B-1----:R-:W-:-:S07]  /*4450*/  FADD R26, R14, R27 ;  /* 0x0000001b0e1a7221 */ /* 0x002fce0000000000 */
[----:B------:R-:W1:Y:S01]  /*4460*/  MUFU.EX2 R16, R16 ;  /* 0x0000001000107308 */ /* 0x000e620000000800 */
[----:B---3--:R-:W-:-:S07]  /*4470*/  FADD R27, R15, R26 ;  /* 0x0000001a0f1b7221 */ /* 0x008fce0000000000 */
[----:B------:R-:W3:Y:S01]  /*4480*/  MUFU.EX2 R17, R17 ;  /* 0x0000001100117308 */ /* 0x000ee20000000800 */
[----:B0-----:R-:W-:Y:S01]  /*4490*/  FADD R26, R20, R27 ;  /* 0x0000001b141a7221 */ /* 0x001fe20000000000 */
[----:B------:R-:W-:-:S06]  /*44a0*/  FADD R31, R31, -R36 ;  /* 0x800000241f1f7221 */ /* 0x000fcc0000000000 */
[----:B------:R-:W0:Y:S01]  /*44b0*/  MUFU.EX2 R22, R22 ;  /* 0x0000001600167308 */ /* 0x000e220000000800 */
[----:B----4-:R-:W-:Y:S01]  /*44c0*/  FADD R27, R21, R26 ;  /* 0x0000001a151b7221 */ /* 0x010fe20000000000 */
[--C-:B------:R-:W-:Y:S01]  /*44d0*/  FADD R24, R32, -R36.reuse ;  /* 0x8000002420187221 */ /* 0x100fe20000000000 */
[----:B------:R-:W-:Y:S01]  /*44e0*/  FMUL R31, R31, 1.4426950216293334961 ;  /* 0x3fb8aa3b1f1f7820 */ /* 0x000fe20000400000 */
[----:B------:R-:W-:-:S04]  /*44f0*/  FADD R35, R35, -R36 ;  /* 0x8000002423237221 */ /* 0x000fc80000000000 */
[----:B------:R-:W4:Y:S01]  /*4500*/  MUFU.EX2 R23, R23 ;  /* 0x0000001700177308 */ /* 0x000f220000000800 */
[----:B-1----:R-:W-:Y:S01]  /*4510*/  FADD R232, R16, R27 ;  /* 0x0000001b10e87221 */ /* 0x002fe20000000000 */
[----:B------:R-:W-:Y:S01]  /*4520*/  FMUL R24, R24, 1.4426950216293334961 ;  /* 0x3fb8aa3b18187820 */ /* 0x000fe20000400000 */
[----:B------:R-:W-:-:S05]  /*4530*/  FMUL R25, R35, 1.4426950216293334961 ;  /* 0x3fb8aa3b23197820 */ /* 0x000fca0000400000 */
[----:B------:R-:W1:Y:S01]  /*4540*/  MUFU.EX2 R19, R19 ;  /* 0x0000001300137308 */ /* 0x000e620000000800 */
[----:B---3--:R-:W-:Y:S01]  /*4550*/  FADD R35, R17, R232 ;  /* 0x000000e811237221 */ /* 0x008fe20000000000 */
[----:B------:R-:W-:-:S06]  /*4560*/  FADD R38, R38, -R36 ;  /* 0x8000002426267221 */ /* 0x000fcc0000000000 */
[----:B------:R3:W1:Y:S01]  /*4570*/  MUFU.EX2 R32, R31 ;  /* 0x0000001f00207308 */ /* 0x0006620000000800 */
[----:B0-----:R-:W-:Y:S01]  /*4580*/  FADD R232, R22, R35 ;  /* 0x0000002316e87221 */ /* 0x001fe20000000000 */
[----:B------:R-:W-:Y:S01]  /*4590*/  FADD R41, R41, -R36 ;  /* 0x8000002429297221 */ /* 0x000fe20000000000 */
[----:B------:R-:W-:-:S05]  /*45a0*/  IMAD.SHL.U32 R35, R2, 0x10, RZ ;  /* 0x0000001002237824 */ /* 0x000fca00078e00ff */
[----:B------:R-:W0:Y:S01]  /*45b0*/  MUFU.EX2 R24, R24 ;  /* 0x0000001800187308 */ /* 0x000e220000000800 */
[----:B---3--:R-:W-:Y:S01]  /*45c0*/  FMUL R31, R38, 1.4426950216293334961 ;  /* 0x3fb8aa3b261f7820 */ /* 0x008fe20000400000 */
[----:B----4-:R-:W-:Y:S01]  /*45d0*/  FADD R232, R23, R232 ;  /* 0x000000e817e87221 */ /* 0x010fe20000000000 */
[----:B------:R-:W-:Y:S01]  /*45e0*/  FMUL R38, R41, 1.4426950216293334961 ;  /* 0x3fb8aa3b29267820 */ /* 0x000fe20000400000 */
[----:B------:R-:W-:-:S04]  /*45f0*/  FADD R45, R45, -R36 ;  /* 0x800000242d2d7221 */ /* 0x000fc80000000000 */
[----:B------:R-:W3:Y:S01]  /*4600*/  MUFU.EX2 R25, R25 ;  /* 0x0000001900197308 */ /* 0x000ee20000000800 */
[----:B------:R-:W-:Y:S01]  /*4610*/  LOP3.LUT R41, R35, 0x70, RZ, 0xc0, !PT ;  /* 0x0000007023297812 */ /* 0x000fe200078ec0ff */
[----:B-1----:R-:W-:Y:S01]  /*4620*/  FADD R35, R19, R232 ;  /* 0x000000e813237221 */ /* 0x002fe20000000000 */
[----:B------:R-:W-:Y:S01]  /*4630*/  FMUL R26, R45, 1.4426950216293334961 ;  /* 0x3fb8aa3b2d1a7820 */ /* 0x000fe20000400000 */
[----:B------:R-:W-:Y:S01]  /*4640*/  FADD R63, R63, -R36 ;  /* 0x800000243f3f7221 */ /* 0x000fe20000000000 */
[----:B------:R-:W-:-:S03]  /*4650*/  LOP3.LUT R236, R2, 0x60, RZ, 0xc0, !PT ;  /* 0x0000006002ec7812 */ /* 0x000fc600078ec0ff */
[----:B------:R-:W1:Y:S01]  /*4660*/  MUFU.EX2 R31, R31 ;  /* 0x0000001f001f7308 */ /* 0x000e620000000800 */
[----:B------:R-:W-:Y:S01]  /*4670*/  FADD R35, R32, R35 ;  /* 0x0000002320237221 */ /* 0x000fe20000000000 */
[----:B------:R-:W-:Y:S01]  /*4680*/  FMUL R27, R63, 1.4426950216293334961 ;  /* 0x3fb8aa3b3f1b7820 */ /* 0x000fe20000400000 */
[----:B------:R-:W-:Y:S01]  /*4690*/  FADD R132, R132, -R36 ;  /* 0x8000002484847221 */ /* 0x000fe20000000000 */
[----:B------:R-:W-:-:S04]  /*46a0*/  IMAD R41, R236, 0x40, R41 ;  /* 0x00000040ec297824 */ /* 0x000fc800078e0229 */
[----:B------:R-:W4:Y:S01]  /*46b0*/  MUFU.EX2 R38, R38 ;  /* 0x0000002600267308 */ /* 0x000f220000000800 */
[----:B0-----:R-:W-:Y:S01]  /*46c0*/  FADD R236, R24, R35 ;  /* 0x0000002318ec7221 */ /* 0x001fe20000000000 */
[----:B------:R-:W-:Y:S01]  /*46d0*/  FMUL R45, R132, 1.4426950216293334961 ;  /* 0x3fb8aa3b842d7820 */ /* 0x000fe20000400000 */
[----:B------:R-:W-:-:S05]  /*46e0*/  FADD R213, R213, -R36 ;  /* 0x80000024d5d57221 */ /* 0x000fca0000000000 */
[----:B------:R-:W0:Y:S01]  /*46f0*/  MUFU.EX2 R26, R26 ;  /* 0x0000001a001a7308 */ /* 0x000e220000000800 */
[----:B---3--:R-:W-:Y:S01]  /*4700*/  FADD R236, R25, R236 ;  /* 0x000000ec19ec7221 */ /* 0x008fe20000000000 */
[----:B------:R-:W-:Y:S01]  /*4710*/  FADD R209, R209, -R36 ;  /* 0x80000024d1d17221 */ /* 0x000fe20000000000 */
[----:B------:R-:W-:-:S05]  /*4720*/  FMUL R213, R213, 1.4426950216293334961 ;  /* 0x3fb8aa3bd5d57820 */ /* 0x000fca0000400000 */
[----:B------:R-:W3:Y:S01]  /*4730*/  MUFU.EX2 R27, R27 ;  /* 0x0000001b001b7308 */ /* 0x000ee20000000800 */
[----:B-1----:R-:W-:Y:S01]  /*4740*/  FADD R63, R31, R236 ;  /* 0x000000ec1f3f7221 */ /* 0x002fe20000000000 */
[----:B------:R-:W-:Y:S01]  /*4750*/  FMUL R35, R209, 1.4426950216293334961 ;  /* 0x3fb8aa3bd1237820 */ /* 0x000fe20000400000 */
[----:B------:R-:W-:-:S05]  /*4760*/  FADD R207, R207, -R36 ;  /* 0x80000024cfcf7221 */ /* 0x000fca0000000000 */
[----:B------:R-:W1:Y:S01]  /*4770*/  MUFU.EX2 R45, R45 ;  /* 0x0000002d002d7308 */ /* 0x000e620000000800 */
[----:B----4-:R-:W-:Y:S01]  /*4780*/  FADD R63, R38, R63 ;  /* 0x0000003f263f7221 */ /* 0x010fe20000000000 */
[----:B------:R-:W-:Y:S01]  /*4790*/  FMUL R207, R207, 1.4426950216293334961 ;  /* 0x3fb8aa3bcfcf7820 */ /* 0x000fe20000400000 */
[----:B------:R-:W-:-:S05]  /*47a0*/  F2FP.SATFINITE.E4M3.F32.PACK_AB_MERGE_C R205, R212, R205, RZ ;  /* 0x000000cdd4cd723e */ /* 0x000fca00048070ff */
[----:B------:R-:W4:Y:S01]  /*47b0*/  MUFU.EX2 R232, R213 ;  /* 0x000000d500e87308 */ /* 0x000f220000000800 */
[----:B0-----:R-:W-:Y:S01]  /*47c0*/  FADD R212, R26, R63 ;  /* 0x0000003f1ad47221 */ /* 0x001fe20000000000 */
[----:B------:R-:W-:-:S06]  /*47d0*/  F2FP.SATFINITE.E4M3.F32.PACK_AB_MERGE_C R203, R203, R134, RZ ;  /* 0x00000086cbcb723e */ /* 0x000fcc00048070ff */
[----:B------:R-:W0:Y:S01]  /*47e0*/  MUFU.EX2 R35, R35 ;  /* 0x0000002300237308 */ /* 0x000e220000000800 */
[----:B---3--:R-:W-:-:S07]  /*47f0*/  FADD R212, R27, R212 ;  /* 0x000000d41bd47221 */ /* 0x008fce0000000000 */
[----:B------:R-:W3:Y:S01]  /*4800*/  MUFU.EX2 R134, R207 ;  /* 0x000000cf00867308 */ /* 0x000ee20000000800 */
[----:B-1----:R-:W-:Y:S01]  /*4810*/  FADD R63, R45, R212 ;  /* 0x000000d42d3f7221 */ /* 0x002fe20000000000 */
[----:B------:R-:W-:-:S03]  /*4820*/  F2FP.SATFINITE.E4M3.F32.PACK_AB_MERGE_C R209, R5, R4, RZ ;  /* 0x0000000405d1723e */ /* 0x000fc600048070ff */
[----:B----4-:R-:W-:Y:S01]  /*4830*/  FADD R4, R232, R63 ;  /* 0x0000003fe8047221 */ /* 0x010fe20000000000 */
[----:B------:R-:W-:Y:S02]  /*4840*/  F2FP.SATFINITE.E4M3.F32.PACK_AB_MERGE_C R228, R228, R133, RZ ;  /* 0x00000085e4e4723e */ /* 0x000fe400048070ff */
[C---:B------:R-:W-:Y:S01]  /*4850*/  LOP3.LUT R133, R2.reuse, 0x7f, RZ, 0xc0, !PT ;  /* 0x0000007f02857812 */ /* 0x040fe200078ec0ff */
[----:B0-----:R-:W-:Y:S01]  /*4860*/  FADD R5, R35, R4 ;  /* 0x0000000423057221 */ /* 0x001fe20000000000 */
[----:B------:R-:W-:Y:S01]  /*4870*/  F2FP.SATFINITE.E4M3.F32.PACK_AB_MERGE_C R216, R219, R216, RZ ;  /* 0x000000d8dbd8723e */ /* 0x000fe200048070ff */
[----:B------:R-:W-:Y:S01]  /*4880*/  IMAD.SHL.U32 R132, R2, 0x4, RZ ;  /* 0x0000000402847824 */ /* 0x000fe200078e00ff */
[----:B------:R-:W-:Y:S02]  /*4890*/  F2FP.SATFINITE.E4M3.F32.PACK_AB_MERGE_C R214, R214, R135, RZ ;  /* 0x00000087d6d6723e */ /* 0x000fe400048070ff */
[C---:B------:R-:W-:Y:S02]  /*48a0*/  LOP3.LUT R135, R133.reuse, 0x20, RZ, 0x3c, !PT ;  /* 0x0000002085877812 */ /* 0x040fe400078e3cff */
[C---:B---3--:R-:W-:Y:S01]  /*48b0*/  F2FP.SATFINITE.E4M3.F32.PACK_AB_MERGE_C R219, R134.reuse, R35, RZ ;  /* 0x0000002386db723e */ /* 0x048fe200048070ff */
[----:B------:R-:W-:Y:S01]  /*48c0*/  FADD R35, R134, R5 ;  /* 0x0000000586237221 */ /* 0x000fe20000000000 */
[----:B------:R-:W-:-:S02]  /*48d0*/  LOP3.LUT R134, R133, 0x10, RZ, 0x3c, !PT ;  /* 0x0000001085867812 */ /* 0x000fc400078e3cff */
[C---:B------:R-:W-:Y:S01]  /*48e0*/  LOP3.LUT R4, R133.reuse, 0x30, RZ, 0x3c, !PT ;  /* 0x0000003085047812 */ /* 0x040fe200078e3cff */
[----:B------:R-:W-:Y:S01]  /*48f0*/  STS.U8 [R133+UR10+0x2000], R204 ;  /* 0x002000cc85007988 */ /* 0x000fe2000800000a */
[----:B------:R-:W-:Y:S02]  /*4900*/  LOP3.LUT R5, R133, 0x40, RZ, 0x3c, !PT ;  /* 0x0000004085057812 */ /* 0x000fe400078e3cff */
[----:B------:R-:W-:Y:S01]  /*4910*/  LOP3.LUT R238, R2, 0xf, RZ, 0xc0, !PT ;  /* 0x0000000f02ee7812 */ /* 0x000fe200078ec0ff */
[----:B--2---:R-:W-:Y:S01]  /*4920*/  STS.U8 [R133+UR10+0x2400], R64 ;  /* 0x0024004085007988 */ /* 0x004fe2000800000a */
[----:B------:R-:W-:Y:S02]  /*4930*/  LOP3.LUT R41, R41, 0x40, R132, 0x78, !PT ;  /* 0x0000004029297812 */ /* 0x000fe400078e7884 */
[----:B------:R-:W-:Y:S01]  /*4940*/  F2FP.SATFINITE.E4M3.F32.PACK_AB_MERGE_C R208, R211, R208, RZ ;  /* 0x000000d0d3d0723e */ /* 0x000fe200048070ff */
[----:B------:R-:W-:Y:S01]  /*4950*/  STS.U8 [R133+UR10+0x2800], R202 ;  /* 0x002800ca85007988 */ /* 0x000fe2000800000a */
[----:B------:R-:W-:-:S03]  /*4960*/  F2FP.SATFINITE.E4M3.F32.PACK_AB_MERGE_C R63, R21, R20, RZ ;  /* 0x00000014153f723e */ /* 0x000fc600048070ff */
[----:B-----5:R-:W-:Y:S01]  /*4970*/  STS.U8 [R133+UR10+0x2c00], R200 ;  /* 0x002c00c885007988 */ /* 0x020fe2000800000a */
[----:B------:R-:W-:-:S03]  /*4980*/  LOP3.LUT R20, R133, 0x50, RZ, 0x3c, !PT ;  /* 0x0000005085147812 */ /* 0x000fc600078e3cff */
[----:B------:R0:W-:Y:S01]  /*4990*/  STS.U8 [R134+UR10+0x2080], R47 ;  /* 0x0020802f86007988 */ /* 0x0001e2000800000a */
[----:B------:R-:W-:-:S03]  /*49a0*/  LOP3.LUT R21, R133, 0x60, RZ, 0x3c, !PT ;  /* 0x0000006085157812 */ /* 0x000fc600078e3cff */
[----:B------:R-:W-:Y:S01]  /*49b0*/  STS.U8 [R134+UR10+0x2480], R49 ;  /* 0x0024803186007988 */ /* 0x000fe2000800000a */
[----:B------:R-:W-:-:S03]  /*49c0*/  F2FP.SATFINITE.E4M3.F32.PACK_AB_MERGE_C R211, R7, R6, RZ ;  /* 0x0000000607d3723e */ /* 0x000fc600048070ff */
[----:B------:R-:W-:Y:S04]  /*49d0*/  STS.U8 [R134+UR10+0x2880], R51 ;  /* 0x0028803386007988 */ /* 0x000fe8000800000a */
[----:B------:R-:W-:Y:S01]  /*49e0*/  STS.U8 [R134+UR10+0x2c80], R53 ;  /* 0x002c803586007988 */ /* 0x000fe2000800000a */
[----:B0-----:R-:W-:-:S03]  /*49f0*/  LOP3.LUT R47, R133, 0x70, RZ, 0x3c, !PT ;  /* 0x00000070852f7812 */ /* 0x001fc600078e3cff */
[----:B------:R-:W-:Y:S01]  /*4a00*/  STS.U8 [R135+UR10+0x2100], R48 ;  /* 0x0021003087007988 */ /* 0x000fe2000800000a */
[----:B------:R-:W-:-:S03]  /*4a10*/  IMAD R41, R238, 0x80, R41 ;  /* 0x00000080ee297824 */ /* 0x000fc600078e0229 */
[----:B------:R-:W-:Y:S01]  /*4a20*/  STS.U8 [R135+UR10+0x2500], R50 ;  /* 0x0025003287007988 */ /* 0x000fe2000800000a */
[----:B------:R-:W-:-:S03]  /*4a30*/  F2FP.SATFINITE.E4M3.F32.PACK_AB_MERGE_C R6, R40, R39, R208 ;  /* 0x000000272806723e */ /* 0x000fc600048070d0 */
[----:B------:R-:W-:Y:S01]  /*4a40*/  STS.U8 [R135+UR10+0x2900], R52 ;  /* 0x0029003487007988 */ /* 0x000fe2000800000a */
[----:B------:R-:W-:-:S03]  /*4a50*/  F2FP.SATFINITE.E4M3.F32.PACK_AB_MERGE_C R7, R37, R34, R214 ;  /* 0x000000222507723e */ /* 0x000fc600048070d6 */
[----:B------:R-:W-:Y:S04]  /*4a60*/  STS.U8 [R135+UR10+0x2d00], R54 ;  /* 0x002d003687007988 */ /* 0x000fe8000800000a */
[----:B------:R-:W-:Y:S04]  /*4a70*/  STS.U8 [R4+UR10+0x2180], R56 ;  /* 0x0021803804007988 */ /* 0x000fe8000800000a */
[----:B------:R-:W-:Y:S04]  /*4a80*/  STS.U8 [R4+UR10+0x2580], R57 ;  /* 0x0025803904007988 */ /* 0x000fe8000800000a */
[----:B------:R-:W-:Y:S04]  /*4a90*/  STS.U8 [R4+UR10+0x2980], R58 ;  /* 0x0029803a04007988 */ /* 0x000fe8000800000a */
[----:B------:R0:W-:Y:S04]  /*4aa0*/  STS.U8 [R4+UR10+0x2d80], R59 ;  /* 0x002d803b04007988 */ /* 0x0001e8000800000a */
[----:B------:R-:W-:Y:S04]  /*4ab0*/  STS.U8 [R5+UR10+0x2200], R60 ;  /* 0x0022003c05007988 */ /* 0x000fe8000800000a */
[----:B------:R-:W-:Y:S01]  /*4ac0*/  STS.U8 [R5+UR10+0x2600], R61 ;  /* 0x0026003d05007988 */ /* 0x000fe2000800000a */
[----:B0-----:R-:W-:-:S03]  /*4ad0*/  F2FP.SATFINITE.E4M3.F32.PACK_AB_MERGE_C R4, R43, R42, R203 ;  /* 0x0000002a2b04723e */ /* 0x001fc600048070cb */
[----:B------:R-:W-:Y:S04]  /*4ae0*/  STS.U8 [R5+UR10+0x2a00], R62 ;  /* 0x002a003e05007988 */ /* 0x000fe8000800000a */
[----:B------:R0:W-:Y:S01]  /*4af0*/  STS.U8 [R5+UR10+0x2e00], R66 ;  /* 0x002e004205007988 */ /* 0x0001e2000800000a */
[----:B------:R-:W-:-:S03]  /*4b00*/  F2FP.SATFINITE.E4M3.F32.PACK_AB_MERGE_C R212, R25, R24, RZ ;  /* 0x0000001819d4723e */ /* 0x000fc600048070ff */
[----:B------:R-:W-:Y:S04]  /*4b10*/  STS.U8 [R20+UR10+0x2280], R201 ;  /* 0x002280c914007988 */ /* 0x000fe8000800000a */
[----:B------:R-:W-:Y:S01]  /*4b20*/  STS.U8 [R20+UR10+0x2680], R210 ;  /* 0x002680d214007988 */ /* 0x000fe2000800000a */
[----:B0-----:R-:W-:-:S03]  /*4b30*/  F2FP.SATFINITE.E4M3.F32.PACK_AB_MERGE_C R5, R55, R46, R205 ;  /* 0x0000002e3705723e */ /* 0x001fc600048070cd */
[----:B------:R-:W-:Y:S04]  /*4b40*/  STS.U8 [R20+UR10+0x2a80], R215 ;  /* 0x002a80d714007988 */ /* 0x000fe8000800000a */
[----:B------:R-:W-:Y:S04]  /*4b50*/  STS.U8 [R20+UR10+0x2e80], R217 ;  /* 0x002e80d914007988 */ /* 0x000fe8000800000a */
        /* <DEDUP_REMOVED lines=8> */
[----:B------:R1:W-:Y:S01]  /*4be0*/  STS.128 [R41+UR10], R4 ;  /* 0x0000000429007988 */ /* 0x0003e20008000c0a */
[----:B0-----:R-:W-:-:S02]  /*4bf0*/  F2FP.SATFINITE.E4M3.F32.PACK_AB_MERGE_C R29, R32, R19, R212 ;  /* 0x00000013201d723e */ /* 0x001fc400048070d4 */
[----:B------:R-:W-:Y:S02]  /*4c00*/  F2FP.SATFINITE.E4M3.F32.PACK_AB_MERGE_C R221, R224, R221, RZ ;  /* 0x000000dde0dd723e */ /* 0x000fe400048070ff */
[----:B------:R-:W-:Y:S02]  /*4c10*/  F2FP.SATFINITE.E4M3.F32.PACK_AB_MERGE_C R229, R230, R229, RZ ;  /* 0x000000e5e6e5723e */ /* 0x000fe400048070ff */
[----:B------:R-:W-:Y:S01]  /*4c20*/  F2FP.SATFINITE.E4M3.F32.PACK_AB_MERGE_C R231, R234, R231, RZ ;  /* 0x000000e7eae7723e */ /* 0x000fe200048070ff */
[----:B-1----:R-:W-:-:S04]  /*4c30*/  FADD R4, -R36, -INF ;  /* 0xff80000024047421 */ /* 0x002fc80000000100 */
[----:B------:R-:W-:Y:S01]  /*4c40*/  FMUL R32, R4, 1.4426950216293334961 ;  /* 0x3fb8aa3b04207820 */ /* 0x000fe20000400000 */
[----:B------:R-:W-:Y:S02]  /*4c50*/  F2FP.SATFINITE.E4M3.F32.PACK_AB_MERGE_C R213, R27, R26, RZ ;  /* 0x0000001a1bd5723e */ /* 0x000fe400048070ff */
[----:B------:R-:W-:Y:S02]  /*4c60*/  F2FP.SATFINITE.E4M3.F32.PACK_AB_MERGE_C R207, R23, R22, RZ ;  /* 0x0000001617cf723e */ /* 0x000fe400048070ff */
[----:B------:R-:W-:Y:S01]  /*4c70*/  F2FP.SATFINITE.E4M3.F32.PACK_AB_MERGE_C R20, R33, R28, R216 ;  /* 0x0000001c2114723e */ /* 0x000fe200048070d8 */
[----:B------:R-:W0:Y:S01]  /*4c80*/  MUFU.EX2 R32, R32 ;  /* 0x0000002000207308 */ /* 0x000e220000000800 */
[----:B------:R-:W-:Y:S02]  /*4c90*/  F2FP.SATFINITE.E4M3.F32.PACK_AB_MERGE_C R21, R65, R44, R221 ;  /* 0x0000002c4115723e */ /* 0x000fe400048070dd */
[----:B------:R-:W-:Y:S02]  /*4ca0*/  F2FP.SATFINITE.E4M3.F32.PACK_AB_MERGE_C R22, R206, R67, R228 ;  /* 0x00000043ce16723e */ /* 0x000fe400048070e4 */
[----:B------:R-:W-:-:S02]  /*4cb0*/  F2FP.SATFINITE.E4M3.F32.PACK_AB_MERGE_C R23, R13, R18, R229 ;  /* 0x000000120d17723e */ /* 0x000fc400048070e5 */
[----:B------:R-:W-:Y:S02]  /*4cc0*/  LOP3.LUT R33, R41, 0x10, RZ, 0x3c, !PT ;  /* 0x0000001029217812 */ /* 0x000fe400078e3cff */
[----:B------:R-:W-:Y:S02]  /*4cd0*/  F2FP.SATFINITE.E4M3.F32.PACK_AB_MERGE_C R25, R10, R9, R211 ;  /* 0x000000090a19723e */ /* 0x000fe400048070d3 */
[----:B------:R-:W-:Y:S02]  /*4ce0*/  F2FP.SATFINITE.E4M3.F32.PACK_AB_MERGE_C R24, R223, R8, R209 ;  /* 0x00000008df18723e */ /* 0x000fe400048070d1 */
[----:B------:R-:W-:Y:S02]  /*4cf0*/  F2FP.SATFINITE.E4M3.F32.PACK_AB_MERGE_C R26, R12, R11, R231 ;  /* 0x0000000b0c1a723e */ /* 0x000fe400048070e7 */
[----:B------:R-:W-:Y:S02]  /*4d00*/  F2FP.SATFINITE.E4M3.F32.PACK_AB_MERGE_C R27, R15, R14, R63 ;  /* 0x0000000e0f1b723e */ /* 0x000fe4000480703f */
[----:B------:R-:W-:-:S02]  /*4d10*/  F2FP.SATFINITE.E4M3.F32.PACK_AB_MERGE_C R30, R38, R31, R213 ;  /* 0x0000001f261e723e */ /* 0x000fc400048070d5 */
[----:B------:R-:W-:Y:S02]  /*4d20*/  LOP3.LUT R37, R41, 0x20, RZ, 0x3c, !PT ;  /* 0x0000002029257812 */ /* 0x000fe400078e3cff */
[----:B------:R-:W-:Y:S02]  /*4d30*/  F2FP.SATFINITE.E4M3.F32.PACK_AB_MERGE_C R28, R17, R16, R207 ;  /* 0x00000010111c723e */ /* 0x000fe400048070cf */
[----:B------:R-:W-:Y:S01]  /*4d40*/  F2FP.SATFINITE.E4M3.F32.PACK_AB_MERGE_C R31, R232, R45, R219 ;  /* 0x0000002de81f723e */ /* 0x000fe200048070db */
[----:B------:R1:W-:Y:S01]  /*4d50*/  STS.128 [R33+UR10], R20 ;  /* 0x0000001421007988 */ /* 0x0003e20008000c0a */
[----:B------:R-:W-:Y:S01]  /*4d60*/  LOP3.LUT R41, R41, 0x30, RZ, 0x3c, !PT ;  /* 0x0000003029297812 */ /* 0x000fe200078e3cff */
[----:B------:R-:W-:Y:S02]  /*4d70*/  UIADD3 UR13, UPT, UPT, UR13, -0x40, URZ ;  /* 0xffffffc00d0d7890 */ /* 0x000fe4000fffe0ff */
[----:B------:R1:W-:Y:S04]  /*4d80*/  STS.128 [R37+UR10], R24 ;  /* 0x0000001825007988 */ /* 0x0003e80008000c0a */
[----:B------:R1:W-:Y:S01]  /*4d90*/  STS.128 [R41+UR10], R28 ;  /* 0x0000001c29007988 */ /* 0x0003e20008000c0a */
[----:B------:R-:W2:Y:S01]  /*4da0*/  LDTM.16dp32bit_t0_t15.x16 R4, tmem[UR11] ;  /* 0x0000000b000479ee */ /* 0x000ea20008a00000 */
[----:B------:R-:W3:Y:S02]  /*4db0*/  LDTM.16dp32bit_t16_t31.x16 R4, tmem[UR11+0x10] ;  /* 0x0000100b000479ee */ /* 0x000ee40008a20000 */
[----:B------:R1:W4:Y:S01]  /*4dc0*/  SHFL.BFLY PT, R34, R35, 0x10, 0x1f ;  /* 0x0e001f0023227f89 */ /* 0x00032200000e0000 */
[----:B------:R-:W-:Y:S01]  /*4dd0*/  NOP ;  /* 0x0000000000007918 */ /* 0x000fe20000000000 */
[----:B0-----:R-:W-:Y:S05]  /*4de0*/  @!P1 BRA `(.L_x_9) ;  /* 0x0000000000489947 */ /* 0x001fea0003800000 */
[C---:B--23--:R-:W-:Y:S01]  /*4df0*/  FMUL R4, R32.reuse, R4 ;  /* 0x0000000420047220 */ /* 0x04cfe20000400000 */
[C---:B------:R-:W-:Y:S01]  /*4e00*/  FMUL R5, R32.reuse, R5 ;  /* 0x0000000520057220 */ /* 0x040fe20000400000 */
        /* <DEDUP_REMOVED lines=13> */
[----:B------:R-:W-:-:S04]  /*4ee0*/  FMUL R19, R32, R19 ;  /* 0x0000001320137220 */ /* 0x000fc80000400000 */
[----:B------:R0:W-:Y:S01]  /*4ef0*/  STTM.16dp32bit_t0_t15.x16 tmem[UR11], R4 ;  /* 0x00000004000079ed */ /* 0x0001e20008a0000b */
[----:B------:R0:W-:Y:S02]  /*4f00*/  STTM.16dp32bit_t16_t31.x16 tmem[UR11+0x10], R4 ;  /* 0x00001004000079ed */ /* 0x0001e40008a2000b */
.L_x_9:
[----:B---3--:R-:W3:Y:S02]  /*4f10*/  FENCE.VIEW.ASYNC.T ;  /* 0x00000000000073c6 */ /* 0x008ee40000000200 */
[----:B---3--:R-:W-:Y:S01]  /*4f20*/  BAR.SYNC.DEFER_BLOCKING 0x0 ;  /* 0x0000000000007b1d */ /* 0x008fe20000010000 */
[----:B-1--4-:R-:W-:Y:S01]  /*4f30*/  FADD R35, R35, R34 ;  /* 0x0000002223237221 */ /* 0x012fe20000000000 */
[----:B------:R-:W-:-:S03]  /*4f40*/  UISETP.GE.AND UP2, UPT, UR13, 0x1, UPT ;  /* 0x000000010d00788c */ /* 0x000fc6000bf46270 */
[----:B------:R-:W-:Y:S01]  /*4f50*/  FADD R35, R32, R35 ;  /* 0x0000002320237221 */ /* 0x000fe20000000000 */
[----:B------:R1:W-:Y:S06]  /*4f60*/  MEMBAR.ALL.CTA ;  /* 0x0000000000007992 */ /* 0x0003ec0000008000 */
[----:B-1----:R-:W1:Y:S02]  /*4f70*/  FENCE.VIEW.ASYNC.S ;  /* 0x00000000000073c6 */ /* 0x002e640000000000 */
[----:B-1----:R-:W-:Y:S06]  /*4f80*/  BAR.SYNC.DEFER_BLOCKING 0x0 ;  /* 0x0000000000007b1d */ /* 0x002fec0000010000 */
[----:B------:R-:W-:Y:S05]  /*4f90*/  @!P2 BRA `(.L_x_10) ;  /* 0x000000000084a947 */ /* 0x000fea0003800000 */
[----:B------:R-:W-:Y:S02]  /*4fa0*/  UIADD3 UR4, UPT, UPT, UR10, 0x2000, URZ ;  /* 0x000020000a047890 */ /* 0x000fe4000fffe0ff */
[----:B------:R-:W-:Y:S02]  /*4fb0*/  USHF.R.U32.HI UR6, URZ, 0x4, UR10 ;  /* 0x00000004ff067899 */ /* 0x000fe4000801160a */
[----:B------:R-:W-:Y:S02]  /*4fc0*/  USHF.R.U32.HI UR4, URZ, 0x4, UR4 ;  /* 0x00000004ff047899 */ /* 0x000fe40008011604 */
[----:B------:R-:W-:Y:S02]  /*4fd0*/  USGXT.U32 UR6, UR6, 0xe ;  /* 0x0000000e0606789a */ /* 0x000fe40008000000 */
[----:B------:R-:W-:Y:S02]  /*4fe0*/  USGXT.U32 UR14, UR4, 0xe ;  /* 0x0000000e040e789a */ /* 0x000fe40008000000 */
[----:B------:R-:W-:-:S02]  /*4ff0*/  UIADD3 UR32, UP3, UPT, UR6, 0x2, URZ ;  /* 0x0000000206207890 */ /* 0x000fc4000ff7e0ff */
[----:B------:R-:W-:Y:S01]  /*5000*/  UIADD3 UR28, UP4, UPT, UR14, 0x2, URZ ;  /* 0x000000020e1c7890 */ /* 0x000fe2000ff9e0ff */
[----:B------:R-:W-:Y:S01]  /*5010*/  UMOV UR4, URZ ;  /* 0x000000ff00047c82 */ /* 0x000fe20008000000 */
[----:B------:R-:W-:Y:S01]  /*5020*/  UMOV UR34, 0x0 ;  /* 0x0000000000227882 */ /* 0x000fe20000000000 */
[----:B------:R-:W-:Y:S02]  /*5030*/  UIADD3.X UR33, UPT, UPT, UR4, 0x40004040, URZ, UP3, !UPT ;  /* 0x4000404004217890 */ /* 0x000fe40009ffe4ff */
[----:B------:R-:W-:Y:S02]  /*5040*/  UIADD3.X UR29, UPT, UPT, UR4, 0x40004040, URZ, UP4, !UPT ;  /* 0x40004040041d7890 */ /* 0x000fe4000a7fe4ff */
[----:B------:R-:W-:Y:S02]  /*5050*/  UIADD3.64 UR18, UPT, UPT, UR32, 0x2, URZ ;  /* 0x0000000220127897 */ /* 0x000fe4000fffe0ff */
[----:B------:R-:W-:Y:S02]  /*5060*/  UIADD3.64 UR20, UPT, UPT, UR28, 0x2, URZ ;  /* 0x000000021c147897 */ /* 0x000fe4000fffe0ff */
[----:B------:R-:W-:-:S02]  /*5070*/  UIADD3.64 UR24, UPT, UPT, UR32, 0x4, URZ ;  /* 0x0000000420187897 */ /* 0x000fc4000fffe0ff */
[----:B------:R-:W-:Y:S01]  /*5080*/  UIADD3.64 UR26, UPT, UPT, UR28, 0x4, URZ ;  /* 0x000000041c1a7897 */ /* 0x000fe2000fffe0ff */
[----:B------:R-:W-:Y:S01]  /*5090*/  UMOV UR35, 0x4080010 ;  /* 0x0408001000237882 */ /* 0x000fe20000000000 */
[----:B------:R-:W-:Y:S01]  /*50a0*/  UMOV UR7, 0x40004040 ;  /* 0x4000404000077882 */ /* 0x000fe20000000000 */
[----:B------:R-:W-:Y:S01]  /*50b0*/  UMOV UR15, 0x40004040 ;  /* 0x40004040000f7882 */ /* 0x000fe20000000000 */
[----:B------:R-:W-:Y:S01]  /*50c0*/  UMOV UR36, 0x0 ;  /* 0x0000000000247882 */ /* 0x000fe20000000000 */
[----:B------:R-:W-:Y:S01]  /*50d0*/  UMOV UR37, 0x4080010 ;  /* 0x0408001000257882 */ /* 0x000fe20000000000 */
[----:B------:R-:W-:Y:S01]  /*50e0*/  UMOV UR38, 0x0 ;  /* 0x0000000000267882 */ /* 0x000fe20000000000 */
[----:B------:R-:W-:Y:S01]  /*50f0*/  UMOV UR39, 0x4080010 ;  /* 0x0408001000277882 */ /* 0x000fe20000000000 */
[----:B------:R-:W-:Y:S01]  /*5100*/  UMOV UR4, UR12 ;  /* 0x0000000c00047c82 */ /* 0x000fe20008000000 */
[----:B------:R-:W-:Y:S01]  /*5110*/  UMOV UR5, URZ ;  /* 0x000000ff00057c82 */ /* 0x000fe20008000000 */
[----:B------:R1:W-:Y:S01]  /*5120*/  UTCQMMA gdesc[UR6], gdesc[UR14], tmem[UR8], tmem[UR34], idesc[UR35], UPT ;  /* 0x00ff220e060075ea */ /* 0x0003e2000b800308 */
[----:B------:R-:W-:Y:S01]  /*5130*/  UMOV UR40, 0x0 ;  /* 0x0000000000287882 */ /* 0x000fe20000000000 */
[----:B------:R-:W-:Y:S01]  /*5140*/  UMOV UR41, 0x4080010 ;  /* 0x0408001000297882 */ /* 0x000fe20000000000 */
[----:B------:R1:W-:Y:S01]  /*5150*/  UTCQMMA gdesc[UR32], gdesc[UR28], tmem[UR8], tmem[UR36], idesc[UR37], UPT ;  /* 0x00ff241c200075ea */ /* 0x0003e2000b800308 */
[----:B------:R-:W-:Y:S01]  /*5160*/  UMOV UR4, UR4 ;  /* 0x0000000400047c82 */ /* 0x000fe20008000000 */
[----:B------:R1:W-:Y:S01]  /*5170*/  UTCQMMA gdesc[UR18], gdesc[UR20], tmem[UR8], tmem[UR38], idesc[UR39], UPT ;  /* 0x00ff2614120075ea */ /* 0x0003e2000b800308 */
[----:B------:R1:W-:Y:S01]  /*5180*/  UTCQMMA gdesc[UR24], gdesc[UR26], tmem[UR8], tmem[UR40], idesc[UR41], UPT ;  /* 0x00ff281a180075ea */ /* 0x0003e2000b800308 */
[----:B------:R1:W-:Y:S01]  /*5190*/  UTCBAR [UR4], URZ ;  /* 0x000000ff040073e9 */ /* 0x0003e200080000ff */
[----:B------:R-:W-:Y:S01]  /*51a0*/  NOP ;  /* 0x0000000000007918 */ /* 0x000fe20000000000 */
.L_x_10:
[----:B------:R-:W-:Y:S01]  /*51b0*/  FSEL R36, R36, -INF , P1 ;  /* 0xff80000024247808 */ /* 0x000fe20000800000 */
[----:B-1----:R-:W-:Y:S01]  /*51c0*/  UMOV UR4, URZ ;  /* 0x000000ff00047c82 */ /* 0x002fe20008000000 */
[----:B------:R-:W-:Y:S01]  /*51d0*/  FSEL R200, R35, 1, P1 ;  /* 0x3f80000023c87808 */ /* 0x000fe20000800000 */
[----:B------:R-:W-:Y:S06]  /*51e0*/  BRA.U !UP2, `(.L_x_11) ;  /* 0x000000450a207547 */ /* 0x000fec000b800000 */
[----:B------:R-:W1:Y:S01]  /*51f0*/  LDCU UR25, c[0x0][0x3d4] ;  /* 0x00007a80ff1977ac */ /* 0x000e620008000800 */
[----:B------:R-:W-:Y:S02]  /*5200*/  IMAD.MOV.U32 R201, RZ, RZ, R36 ;  /* 0x000000ffffc97224 */ /* 0x000fe400078e0024 */
[----:B------:R-:W-:Y:S01]  /*5210*/  IMAD.MOV.U32 R202, RZ, RZ, RZ ;  /* 0x000000ffffca7224 */ /* 0x000fe200078e00ff */
[----:B------:R-:W3:Y:S01]  /*5220*/  LDCU UR26, c[0x0][0x3c4] ;  /* 0x00007880ff1a77ac */ /* 0x000ee20008000800 */
[----:B------:R-:W-:Y:S02]  /*5230*/  UIADD3 UR6, UPT, UPT, UR10, 0x4000, URZ ;  /* 0x000040000a067890 */ /* 0x000fe4000fffe0ff */
[----:B------:R-:W-:Y:S02]  /*5240*/  USHF.R.U32.HI UR14, URZ, 0x4, UR16 ;  /* 0x00000004ff0e7899 */ /* 0x000fe40008011610 */
[----:B------:R-:W-:Y:S02]  /*5250*/  USHF.R.U32.HI UR16, URZ, 0x4, UR10 ;  /* 0x00000004ff107899 */ /* 0x000fe4000801160a */
[----:B------:R-:W-:-:S02]  /*5260*/  USHF.R.U32.HI UR6, URZ, 0x4, UR6 ;  /* 0x00000004ff067899 */ /* 0x000fc40008011606 */
[----:B------:R-:W-:Y:S02]  /*5270*/  USGXT.U32 UR16, UR16, 0xe ;  /* 0x0000000e1010789a */ /* 0x000fe40008000000 */
[----:B------:R-:W-:Y:S02]  /*5280*/  USGXT.U32 UR24, UR6, 0xe ;  /* 0x0000000e0618789a */ /* 0x000fe40008000000 */
[----:B------:R-:W-:Y:S02]  /*5290*/  UIADD3 UR34, UP4, UPT, UR16, 0x2, URZ ;  /* 0x0000000210227890 */ /* 0x000fe4000ff9e0ff */
[----:B------:R-:W-:Y:S02]  /*52a0*/  UIADD3 UR32, UP3, UPT, UR24, 0x2, URZ ;  /* 0x0000000218207890 */ /* 0x000fe4000ff7e0ff */
[----:B------:R-:W-:Y:S01]  /*52b0*/  UIADD3 UR7, UPT, UPT, UR10, 0x5000, URZ ;  /* 0x000050000a077890 */ /* 0x000fe2000fffe0ff */
[----:B------:R-:W-:Y:S01]  /*52c0*/  UMOV UR5, URZ ;  /* 0x000000ff00057c82 */ /* 0x000fe20008000000 */
[----:B------:R-:W-:Y:S01]  /*52d0*/  UMOV UR4, URZ ;  /* 0x000000ff00047c82 */ /* 0x000fe20008000000 */
[----:B-1----:R-:W-:-:S02]  /*52e0*/  USHF.L.U32 UR25, UR25, 0x7, URZ ;  /* 0x0000000719197899 */ /* 0x002fc400080006ff */
[----:B---3--:R-:W-:Y:S02]  /*52f0*/  USHF.L.U32 UR26, UR26, 0x7, URZ ;  /* 0x000000071a1a7899 */ /* 0x008fe400080006ff */
[----:B------:R-:W-:Y:S02]  /*5300*/  UIADD3.X UR35, UPT, UPT, UR5, 0x40004040, URZ, UP4, !UPT ;  /* 0x4000404005237890 */ /* 0x000fe4000a7fe4ff */
[----:B------:R-:W-:Y:S02]  /*5310*/  UIADD3.X UR33, UPT, UPT, UR4, 0x40004040, URZ, UP3, !UPT ;  /* 0x4000404004217890 */ /* 0x000fe40009ffe4ff */
[----:B------:R-:W-:Y:S02]  /*5320*/  USHF.R.U32.HI UR7, URZ, 0x4, UR7 ;  /* 0x00000004ff077899 */ /* 0x000fe40008011607 */
[----:B------:R-:W-:Y:S02]  /*5330*/  UIADD3 UR36, UP4, UPT, UR34, 0x2, URZ ;  /* 0x0000000222247890 */ /* 0x000fe4000ff9e0ff */
[----:B------:R-:W-:-:S02]  /*5340*/  UIADD3 UR38, UP3, UPT, UR34, 0x4, URZ ;  /* 0x0000000422267890 */ /* 0x000fc4000ff7e0ff */
[----:B------:R-:W-:Y:S01]  /*5350*/  UISETP.NE.U32.AND UP2, UPT, UR17, URZ, UPT ;  /* 0x000000ff1100728c */ /* 0x000fe2000bf45070 */
[----:B------:R-:W1:Y:S01]  /*5360*/  LDCU UR46, c[0x0][0x3a8] ;  /* 0x00007500ff2e77ac */ /* 0x000e620008000800 */
[----:B------:R-:W-:Y:S02]  /*5370*/  USGXT.U32 UR14, UR14, 0xe ;  /* 0x0000000e0e0e789a */ /* 0x000fe40008000000 */
[----:B------:R-:W-:Y:S02]  /*5380*/  USGXT.U32 UR45, UR7, 0xe ;  /* 0x0000000e072d789a */ /* 0x000fe40008000000 */
[----:B------:R-:W-:Y:S02]  /*5390*/  UIADD3.X UR37, UPT, UPT, UR35, URZ, URZ, UP4, !UPT ;  /* 0x000000ff23257290 */ /* 0x000fe4000a7fe4ff */
[----:B------:R-:W-:Y:S02]  /*53a0*/  UIADD3.X UR39, UPT, UPT, UR35, URZ, URZ, UP3, !UPT ;  /* 0x000000ff23277290 */ /* 0x000fe40009ffe4ff */
[----:B------:R-:W-:-:S02]  /*53b0*/  UIADD3.64 UR40, UPT, UPT, UR32, 0x2, URZ ;  /* 0x0000000220287897 */ /* 0x000fc4000fffe0ff */
[----:B------:R-:W-:Y:S01]  /*53c0*/  UIADD3.64 UR42, UPT, UPT, UR32, 0x4, URZ ;  /* 0x00000004202a7897 */ /* 0x000fe2000fffe0ff */
[----:B------:R-:W-:Y:S01]  /*53d0*/  UMOV UR27, 0x1 ;  /* 0x00000001001b7882 */ /* 0x000fe20000000000 */
[----:B------:R-:W-:Y:S01]  /*53e0*/  UMOV UR6, URZ ;  /* 0x000000ff00067c82 */ /* 0x000fe20008000000 */
[----:B------:R-:W-:Y:S01]  /*53f0*/  UMOV UR28, UR26 ;  /* 0x0000001a001c7c82 */ /* 0x000fe20008000000 */
[----:B------:R-:W-:-:S08]  /*5400*/  UMOV UR29, UR25 ;  /* 0x00000019001d7c82 */ /* 0x000fd00008000000 */
.L_x_16:
[----:B------:R-:W-:Y:S02]  /*5410*/  USHF.R.S32.HI UR4, URZ, 0x1f, UR28 ;  /* 0x0000001fff047899 */ /* 0x000fe4000801141c */
[----:B0-2---:R-:W-:Y:S02]  /*5420*/  IADD3 R4, P1, PT, R130, UR28, RZ ;  /* 0x0000001c82047c10 */ /* 0x005fe4000ff3e0ff */
[----:B------:R-:W-:Y:S02]  /*5430*/  IADD3 R6, P2, PT, R126, UR28, RZ ;  /* 0x0000001c7e067c10 */ /* 0x000fe4000ff5e0ff */
[----:B------:R-:W-:Y:S02]  /*5440*/  IADD3.X R5, PT, PT, R131, UR4, RZ, P1, !PT ;  /* 0x0000000483057c10 */ /* 0x000fe40008ffe4ff */
[----:B------:R-:W-:Y:S02]  /*5450*/  IADD3 R8, P1, PT, R122, UR28, RZ ;  /* 0x0000001c7a087c10 */ /* 0x000fe4000ff3e0ff */
[----:B------:R-:W-:Y:S01]  /*5460*/  IADD3.X R7, PT, PT, R127, UR4, RZ, P2, !PT ;  /* 0x000000047f077c10 */ /* 0x000fe200097fe4ff */
[----:B------:R0:W2:Y:S01]  /*5470*/  LDG.E.U8 R22, desc[UR22][R4.64] ;  /* 0x0000001604167981 */ /* 0x0000a2000c1e1100 */
[----:B------:R-:W-:-:S02]  /*5480*/  IADD3.X R9, PT, PT, R123, UR4, RZ, P1, !PT ;  /* 0x000000047b097c10 */ /* 0x000fc40008ffe4ff */
[----:B------:R-:W-:Y:S01]  /*5490*/  IADD3 R10, P2, PT, R70, UR28, RZ ;  /* 0x0000001c460a7c10 */ /* 0x000fe2000ff5e0ff */
[----:B------:R3:W4:Y:S01]  /*54a0*/  LDG.E.U8 R24, desc[UR22][R6.64] ;  /* 0x0000001606187981 */ /* 0x000722000c1e1100 */
[----:B------:R-:W-:Y:S02]  /*54b0*/  IADD3 R12, P1, PT, R74, UR28, RZ ;  /* 0x0000001c4a0c7c10 */ /* 0x000fe4000ff3e0ff */
[----:B------:R-:W-:Y:S01]  /*54c0*/  IADD3.X R11, PT, PT, R71, UR4, RZ, P2, !PT ;  /* 0x00000004470b7c10 */ /* 0x000fe200097fe4ff */
[----:B------:R5:W4:Y:S01]  /*54d0*/  LDG.E.U8 R26, desc[UR22][R8.64] ;  /* 0x00000016081a7981 */ /* 0x000b22000c1e1100 */
[----:B------:R-:W-:Y:S02]  /*54e0*/  IADD3.X R13, PT, PT, R75, UR4, RZ, P1, !PT ;  /* 0x000000044b0d7c10 */ /* 0x000fe40008ffe4ff */
[----:B------:R-:W-:Y:S01]  /*54f0*/  IADD3 R14, P2, PT, R78, UR28, RZ ;  /* 0x0000001c4e0e7c10 */ /* 0x000fe2000ff5e0ff */
[----:B------:R1:W4:Y:S01]  /*5500*/  LDG.E.U8 R28, desc[UR22][R10.64] ;  /* 0x000000160a1c7981 */ /* 0x000322000c1e1100 */
[----:B------:R-:W-:-:S02]  /*5510*/  IADD3 R16, P1, PT, R82, UR28, RZ ;  /* 0x0000001c52107c10 */ /* 0x000fc4000ff3e0ff */
[----:B------:R-:W-:Y:S01]  /*5520*/  IADD3.X R15, PT, PT, R79, UR4, RZ, P2, !PT ;  /* 0x000000044f0f7c10 */ /* 0x000fe200097fe4ff */
[----:B------:R1:W4:Y:S01]  /*5530*/  LDG.E.U8 R30, desc[UR22][R12.64] ;  /* 0x000000160c1e7981 */ /* 0x000322000c1e1100 */
[----:B------:R-:W-:Y:S02]  /*5540*/  IADD3.X R17, PT, PT, R83, UR4, RZ, P1, !PT ;  /* 0x0000000453117c10 */ /* 0x000fe40008ffe4ff */
[----:B0-----:R-:W-:Y:S01]  /*5550*/  IADD3 R4, P2, PT, R86, UR28, RZ ;  /* 0x0000001c56047c10 */ /* 0x001fe2000ff5e0ff */
[----:B------:R0:W4:Y:S01]  /*5560*/  LDG.E.U8 R32, desc[UR22][R14.64] ;  /* 0x000000160e207981 */ /* 0x000122000c1e1100 */
[----:B---3--:R-:W-:Y:S02]  /*5570*/  IADD3 R6, P1, PT, R90, UR28, RZ ;  /* 0x0000001c5a067c10 */ /* 0x008fe4000ff3e0ff */
[----:B------:R-:W-:Y:S01]  /*5580*/  IADD3.X R5, PT, PT, R87, UR4, RZ, P2, !PT ;  /* 0x0000000457057c10 */ /* 0x000fe200097fe4ff */
[----:B------:R3:W4:Y:S01]  /*5590*/  LDG.E.U8 R34, desc[UR22][R16.64] ;  /* 0x0000001610227981 */ /* 0x000722000c1e1100 */
[----:B------:R-:W-:-:S02]  /*55a0*/  IADD3.X R7, PT, PT, R91, UR4, RZ, P1, !PT ;  /* 0x000000045b077c10 */ /* 0x000fc40008ffe4ff */
[----:B-----5:R-:W-:Y:S01]  /*55b0*/  IADD3 R8, P2, PT, R94, UR28, RZ ;  /* 0x0000001c5e087c10 */ /* 0x020fe2000ff5e0ff */
[----:B------:R5:W4:Y:S01]  /*55c0*/  LDG.E.U8 R36, desc[UR22][R4.64] ;  /* 0x0000001604247981 */ /* 0x000b22000c1e1100 */
[----:B-1----:R-:W-:Y:S02]  /*55d0*/  IADD3 R10, P1, PT, R98, UR28, RZ ;  /* 0x0000001c620a7c10 */ /* 0x002fe4000ff3e0ff */
[----:B------:R-:W-:Y:S01]  /*55e0*/  IADD3.X R9, PT, PT, R95, UR4, RZ, P2, !PT ;  /* 0x000000045f097c10 */ /* 0x000fe200097fe4ff */
[----:B------:R1:W4:Y:S01]  /*55f0*/  LDG.E.U8 R38, desc[UR22][R6.64] ;  /* 0x0000001606267981 */ /* 0x000322000c1e1100 */
[----:B------:R-:W-:Y:S02]  /*5600*/  IADD3.X R11, PT, PT, R99, UR4, RZ, P1, !PT ;  /* 0x00000004630b7c10 */ /* 0x000fe40008ffe4ff */
[----:B------:R-:W-:Y:S01]  /*5610*/  IADD3 R12, P2, PT, R102, UR28, RZ ;  /* 0x0000001c660c7c10 */ /* 0x000fe2000ff5e0ff */
[----:B------:R1:W4:Y:S01]  /*5620*/  LDG.E.U8 R40, desc[UR22][R8.64] ;  /* 0x0000001608287981 */ /* 0x000322000c1e1100 */
[----:B0-----:R-:W-:-:S02]  /*5630*/  IADD3 R14, P1, PT, R106, UR28, RZ ;  /* 0x0000001c6a0e7c10 */ /* 0x001fc4000ff3e0ff */
[----:B------:R-:W-:Y:S01]  /*5640*/  IADD3.X R13, PT, PT, R103, UR4, RZ, P2, !PT ;  /* 0x00000004670d7c10 */ /* 0x000fe200097fe4ff */
[----:B------:R0:W4:Y:S01]  /*5650*/  LDG.E.U8 R42, desc[UR22][R10.64] ;  /* 0x000000160a2a7981 */ /* 0x000122000c1e1100 */
[----:B------:R-:W-:Y:S02]  /*5660*/  IADD3.X R15, PT, PT, R107, UR4, RZ, P1, !PT ;  /* 0x000000046b0f7c10 */ /* 0x000fe40008ffe4ff */
[----:B---3--:R-:W-:Y:S01]  /*5670*/  IADD3 R16, P2, PT, R110, UR28, RZ ;  /* 0x0000001c6e107c10 */ /* 0x008fe2000ff5e0ff */
[----:B------:R3:W4:Y:S01]  /*5680*/  LDG.E.U8 R44, desc[UR22][R12.64] ;  /* 0x000000160c2c7981 */ /* 0x000722000c1e1100 */
[----:B------:R-:W-:Y:S02]  /*5690*/  IADD3 R18, P1, PT, R114, UR28, RZ ;  /* 0x0000001c72127c10 */ /* 0x000fe4000ff3e0ff */
[----:B------:R-:W-:Y:S01]  /*56a0*/  IADD3.X R17, PT, PT, R111, UR4, RZ, P2, !PT ;  /* 0x000000046f117c10 */ /* 0x000fe200097fe4ff */
[----:B------:R0:W4:Y:S01]  /*56b0*/  LDG.E.U8 R46, desc[UR22][R14.64] ;  /* 0x000000160e2e7981 */ /* 0x000122000c1e1100 */
[----:B------:R-:W-:-:S02]  /*56c0*/  IADD3.X R19, PT, PT, R115, UR4, RZ, P1, !PT ;  /* 0x0000000473137c10 */ /* 0x000fc40008ffe4ff */
[----:B------:R-:W-:Y:S01]  /*56d0*/  IADD3 R20, P2, PT, R118, UR28, RZ ;  /* 0x0000001c76147c10 */ /* 0x000fe2000ff5e0ff */
[----:B------:R0:W4:Y:S01]  /*56e0*/  LDG.E.U8 R48, desc[UR22][R16.64] ;  /* 0x0000001610307981 */ /* 0x000122000c1e1100 */
[----:B-----5:R-:W-:Y:S02]  /*56f0*/  IADD3 R4, P1, PT, R128, UR28, RZ ;  /* 0x0000001c80047c10 */ /* 0x020fe4000ff3e0ff */
[----:B------:R-:W-:Y:S01]  /*5700*/  IADD3.X R21, PT, PT, R119, UR4, RZ, P2, !PT ;  /* 0x0000000477157c10 */ /* 0x000fe200097fe4ff */
[----:B------:R-:W5:Y:S01]  /*5710*/  LDG.E.U8 R18, desc[UR22][R18.64] ;  /* 0x0000001612127981 */ /* 0x000f62000c1e1100 */
[----:B------:R-:W-:Y:S02]  /*5720*/  IADD3.X R5, PT, PT, R129, UR4, RZ, P1, !PT ;  /* 0x0000000481057c10 */ /* 0x000fe40008ffe4ff */
[----:B-1----:R-:W-:Y:S01]  /*5730*/  IADD3 R6, P2, PT, R124, UR28, RZ ;  /* 0x0000001c7c067c10 */ /* 0x002fe2000ff5e0ff */
[----:B------:R-:W5:Y:S01]  /*5740*/  LDG.E.U8 R20, desc[UR22][R20.64] ;  /* 0x0000001614147981 */ /* 0x000f62000c1e1100 */
[----:B------:R-:W-:-:S02]  /*5750*/  IADD3 R8, P1, PT, R68, UR28, RZ ;  /* 0x0000001c44087c10 */ /* 0x000fc4000ff3e0ff */
[----:B------:R-:W-:Y:S01]  /*5760*/  IADD3.X R7, PT, PT, R125, UR4, RZ, P2, !PT ;  /* 0x000000047d077c10 */ /* 0x000fe200097fe4ff */
[----:B------:R1:W5:Y:S01]  /*5770*/  LDG.E.U8 R23, desc[UR22][R4.64] ;  /* 0x0000001604177981 */ /* 0x000362000c1e1100 */
[----:B------:R-:W-:Y:S02]  /*5780*/  IADD3.X R9, PT, PT, R69, UR4, RZ, P1, !PT ;  /* 0x0000000445097c10 */ /* 0x000fe40008ffe4ff */
[----:B0-----:R-:W-:Y:S01]  /*5790*/  IADD3 R10, P2, PT, R72, UR28, RZ ;  /* 0x0000001c480a7c10 */ /* 0x001fe2000ff5e0ff */
[----:B------:R0:W5:Y:S01]  /*57a0*/  LDG.E.U8 R25, desc[UR22][R6.64] ;  /* 0x0000001606197981 */ /* 0x000162000c1e1100 */
[----:B---3--:R-:W-:Y:S02]  /*57b0*/  IADD3 R12, P1, PT, R76, UR28, RZ ;  /* 0x0000001c4c0c7c10 */ /* 0x008fe4000ff3e0ff */
[----:B------:R-:W-:Y:S01]  /*57c0*/  IADD3.X R11, PT, PT, R73, UR4, RZ, P2, !PT ;  /* 0x00000004490b7c10 */ /* 0x000fe200097fe4ff */
[----:B------:R3:W5:Y:S01]  /*57d0*/  LDG.E.U8 R19, desc[UR22][R8.64] ;  /* 0x0000001608137981 */ /* 0x000762000c1e1100 */
[----:B------:R-:W-:-:S02]  /*57e0*/  IADD3.X R13, PT, PT, R77, UR4, RZ, P1, !PT ;  /* 0x000000044d0d7c10 */ /* 0x000fc40008ffe4ff */
[----:B------:R-:W-:Y:S01]  /*57f0*/  IADD3 R14, P2, PT, R80, UR28, RZ ;  /* 0x0000001c500e7c10 */ /* 0x000fe2000ff5e0ff */
[----:B------:R3:W5:Y:S01]  /*5800*/  LDG.E.U8 R21, desc[UR22][R10.64] ;  /* 0x000000160a157981 */ /* 0x000762000c1e1100 */
[----:B------:R-:W-:Y:S02]  /*5810*/  IADD3 R16, P1, PT, R84, UR28, RZ ;  /* 0x0000001c54107c10 */ /* 0x000fe4000ff3e0ff */
[----:B------:R-:W-:Y:S01]  /*5820*/  IADD3.X R15, PT, PT, R81, UR4, RZ, P2, !PT ;  /* 0x00000004510f7c10 */ /* 0x000fe200097fe4ff */
[----:B------:R3:W5:Y:S01]  /*5830*/  LDG.E.U8 R27, desc[UR22][R12.64] ;  /* 0x000000160c1b7981 */ /* 0x000762000c1e1100 */
[----:B------:R-:W-:Y:S02]  /*5840*/  IADD3.X R17, PT, PT, R85, UR4, RZ, P1, !PT ;  /* 0x0000000455117c10 */ /* 0x000fe40008ffe4ff */
[----:B-1----:R-:W-:Y:S01]  /*5850*/  IADD3 R4, P2, PT, R88, UR28, RZ ;  /* 0x0000001c58047c10 */ /* 0x002fe2000ff5e0ff */
[----:B------:R1:W5:Y:S01]  /*5860*/  LDG.E.U8 R29, desc[UR22][R14.64] ;  /* 0x000000160e1d7981 */ /* 0x000362000c1e1100 */
[----:B0-----:R-:W-:-:S02]  /*5870*/  IADD3 R6, P1, PT, R92, UR28, RZ ;  /* 0x0000001c5c067c10 */ /* 0x001fc4000ff3e0ff */
[----:B------:R-:W-:Y:S01]  /*5880*/  IADD3.X R5, PT, PT, R89, UR4, RZ, P2, !PT ;  /* 0x0000000459057c10 */ /* 0x000fe200097fe4ff */
[----:B------:R0:W5:Y:S01]  /*5890*/  LDG.E.U8 R31, desc[UR22][R16.64] ;  /* 0x00000016101f7981 */ /* 0x000162000c1e1100 */
[----:B------:R-:W-:Y:S02]  /*58a0*/  IADD3.X R7, PT, PT, R93, UR4, RZ, P1, !PT ;  /* 0x000000045d077c10 */ /* 0x000fe40008ffe4ff */
[----:B---3--:R-:W-:Y:S01]  /*58b0*/  IADD3 R8, P2, PT, R96, UR28, RZ ;  /* 0x0000001c60087c10 */ /* 0x008fe2000ff5e0ff */
[----:B------:R3:W5:Y:S01]  /*58c0*/  LDG.E.U8 R33, desc[UR22][R4.64] ;  /* 0x0000001604217981 */ /* 0x000762000c1e1100 */
[----:B------:R-:W-:Y:S02]  /*58d0*/  IADD3 R10, P1, PT, R100, UR28, RZ ;  /* 0x0000001c640a7c10 */ /* 0x000fe4000ff3e0ff */
[----:B------:R-:W-:Y:S01]  /*58e0*/  IADD3.X R9, PT, PT, R97, UR4, RZ, P2, !PT ;  /* 0x0000000461097c10 */ /* 0x000fe200097fe4ff */
[----:B------:R0:W5:Y:S01]  /*58f0*/  LDG.E.U8 R35, desc[UR22][R6.64] ;  /* 0x0000001606237981 */ /* 0x000162000c1e1100 */
[----:B------:R-:W-:-:S02]  /*5900*/  IADD3.X R11, PT, PT, R101, UR4, RZ, P1, !PT ;  /* 0x00000004650b7c10 */ /* 0x000fc40008ffe4ff */
[----:B------:R-:W-:Y:S02]  /*5910*/  IADD3 R12, P2, PT, R104, UR28, RZ ;  /* 0x0000001c680c7c10 */ /* 0x000fe4000ff5e0ff */
[----:B-1----:R-:W-:Y:S01]  /*5920*/  IADD3 R14, P1, PT, R108, UR28, RZ ;  /* 0x0000001c6c0e7c10 */ /* 0x002fe2000ff3e0ff */
[----:B------:R-:W5:Y:S01]  /*5930*/  LDG.E.U8 R9, desc[UR22][R8.64] ;  /* 0x0000001608097981 */ /* 0x000f62000c1e1100 */
[----:B------:R-:W-:Y:S02]  /*5940*/  IADD3.X R13, PT, PT, R105, UR4, RZ, P2, !PT ;  /* 0x00000004690d7c10 */ /* 0x000fe400097fe4ff */
[----:B------:R-:W-:Y:S01]  /*5950*/  IADD3.X R15, PT, PT, R109, UR4, RZ, P1, !PT ;  /* 0x000000046d0f7c10 */ /* 0x000fe20008ffe4ff */
[----:B------:R-:W5:Y:S01]  /*5960*/  LDG.E.U8 R11, desc[UR22][R10.64] ;  /* 0x000000160a0b7981 */ /* 0x000f62000c1e1100 */
[----:B0-----:R-:W-:Y:S02]  /*5970*/  IADD3 R16, P2, PT, R112, UR28, RZ ;  /* 0x0000001c70107c10 */ /* 0x001fe4000ff5e0ff */
[----:B---3--:R-:W-:Y:S01]  /*5980*/  IADD3 R4, P3, PT, R116, UR28, RZ ;  /* 0x0000001c74047c10 */ /* 0x008fe2000ff7e0ff */
[----:B------:R0:W3:Y:S01]  /*5990*/  LDG.E.U8 R13, desc[UR22][R12.64] ;  /* 0x000000160c0d7981 */ /* 0x0000e2000c1e1100 */
[----:B------:R-:W-:-:S02]  /*59a0*/  IADD3 R6, P1, PT, R120, UR28, RZ ;  /* 0x0000001c78067c10 */ /* 0x000fc4000ff3e0ff */
[----:B------:R-:W-:Y:S01]  /*59b0*/  IADD3.X R17, PT, PT, R113, UR4, RZ, P2, !PT ;  /* 0x0000000471117c10 */ /* 0x000fe200097fe4ff */
[----:B------:R1:W3:Y:S01]  /*59c0*/  LDG.E.U8 R15, desc[UR22][R14.64] ;  /* 0x000000160e0f7981 */ /* 0x0002e2000c1e1100 */
[----:B------:R-:W-:Y:S02]  /*59d0*/  IADD3.X R5, PT, PT, R117, UR4, RZ, P3, !PT ;  /* 0x0000000475057c10 */ /* 0x000fe40009ffe4ff */
[----:B------:R-:W-:Y:S02]  /*59e0*/  IADD3.X R7, PT, PT, R121, UR4, RZ, P1, !PT ;  /* 0x0000000479077c10 */ /* 0x000fe40008ffe4ff */
[----:B------:R-:W3:Y:S04]  /*59f0*/  LDG.E.U8 R17, desc[UR22][R16.64] ;  /* 0x0000001610117981 */ /* 0x000ee8000c1e1100 */
[----:B------:R0:W3:Y:S04]  /*5a00*/  LDG.E.U8 R5, desc[UR22][R4.64] ;  /* 0x0000001604057981 */ /* 0x0000e8000c1e1100 */
[----:B------:R0:W3:Y:S01]  /*5a10*/  LDG.E.U8 R7, desc[UR22][R6.64] ;  /* 0x0000001606077981 */ /* 0x0000e2000c1e1100 */
[----:B------:R-:W-:Y:S01]  /*5a20*/  LOP3.LUT R217, R132, 0x40, RZ, 0xc0, !PT ;  /* 0x0000004084d97812 */ /* 0x000fe200078ec0ff */
[----:B------:R-:W-:-:S04]  /*5a30*/  UIADD3 UR44, UPT, UPT, UR6, 0x80, URZ ;  /* 0x00000080062c7890 */ /* 0x000fc8000fffe0ff */
[----:B------:R-:W-:Y:S01]  /*5a40*/  VIADD R219, R217, UR6 ;  /* 0x00000006d9db7c36 */ /* 0x000fe20008000000 */
[----:B------:R-:W-:Y:S02]  /*5a50*/  UMOV UR6, 0x1 ;  /* 0x0000000100067882 */ /* 0x000fe40000000000 */
[----:B------:R-:W-:-:S04]  /*5a60*/  @!UP1 UIADD3 UR6, UPT, UPT, -UR6, 0x100000, URZ ;  /* 0x0010000006069890 */ /* 0x000fc8000fffe1ff */
[----:B------:R-:W-:Y:S02]  /*5a70*/  @!UP1 USHF.L.U32 UR7, UR6, 0xb, URZ ;  /* 0x0000000b06079899 */ /* 0x000fe400080006ff */
[----:B------:R-:W-:Y:S01]  /*5a80*/  @!UP1 USHF.L.U32 UR6, UR6, 0x1, URZ ;  /* 0x0000000106069899 */ /* 0x000fe200080006ff */
[----:B------:R-:W-:Y:S01]  /*5a90*/  VOTEU.ALL UP3, P0 ;  /* 0x0000000000ff7886 */ /* 0x000fe20000060000 */
[----:B0-----:R-:W-:Y:S02]  /*5aa0*/  IMAD.U32 R12, RZ, RZ, UR44 ;  /* 0x0000002cff0c7e24 */ /* 0x001fe4000f8e00ff */
[C---:B------:R-:W-:Y:S02]  /*5ab0*/  VIADD R8, R219.reuse, 0x82 ;  /* 0x00000082db087836 */ /* 0x040fe40000000000 */
[----:B-1----:R-:W-:Y:S01]  /*5ac0*/  IMAD.U32 R14, RZ, RZ, UR44 ;  /* 0x0000002cff0e7e24 */ /* 0x002fe2000f8e00ff */
[--C-:B------:R-:W-:Y:S01]  /*5ad0*/  LOP3.LUT R4, R12, 0x37, R217.reuse, 0xfe, !PT ;  /* 0x000000370c047812 */ /* 0x100fe200078efed9 */
[----:B------:R-:W-:Y:S01]  /*5ae0*/  VIADD R10, R219, 0x84 ;  /* 0x00000084db0a7836 */ /* 0x000fe20000000000 */
[----:B------:R-:W-:Y:S01]  /*5af0*/  ISETP.GE.AND P2, PT, R3, R8, PT ;  /* 0x000000080300720c */ /* 0x000fe20003f46270 */
[----:B------:R-:W-:Y:S01]  /*5b00*/  VIADD R8, R219, 0x83 ;  /* 0x00000083db087836 */ /* 0x000fe20000000000 */
[----:B------:R-:W-:Y:S01]  /*5b10*/  ISETP.GE.AND P1, PT, R3, R4, PT ;  /* 0x000000040300720c */ /* 0x000fe20003f26270 */
[----:B------:R-:W-:Y:S01]  /*5b20*/  IMAD.U32 R4, RZ, RZ, UR44 ;  /* 0x0000002cff047e24 */ /* 0x000fe2000f8e00ff */
[----:B------:R-:W-:-:S02]  /*5b30*/  LOP3.LUT R6, R14, 0x36, R217, 0xfe, !PT ;  /* 0x000000360e067812 */ /* 0x000fc400078efed9 */
[C---:B------:R-:W-:Y:S02]  /*5b40*/  ISETP.GE.AND P3, PT, R3.reuse, R8, PT ;  /* 0x000000080300720c */ /* 0x040fe40003f66270 */
[C---:B------:R-:W-:Y:S01]  /*5b50*/  ISETP.GE.AND P5, PT, R3.reuse, R6, PT ;  /* 0x000000060300720c */ /* 0x040fe20003fa6270 */
[----:B------:R-:W-:Y:S01]  /*5b60*/  IMAD.U32 R6, RZ, RZ, UR44 ;  /* 0x0000002cff067e24 */ /* 0x000fe2000f8e00ff */
[----:B------:R-:W-:Y:S02]  /*5b70*/  ISETP.GE.AND P4, PT, R3, R10, PT ;  /* 0x0000000a0300720c */ /* 0x000fe40003f86270 */
[----:B------:R-:W-:Y:S02]  /*5b80*/  LOP3.LUT R4, R4, 0x35, R217, 0xfe, !PT ;  /* 0x0000003504047812 */ /* 0x000fe400078efed9 */
[----:B------:R-:W-:Y:S01]  /*5b90*/  SEL R215, RZ, 0x1, P1 ;  /* 0x00000001ffd77807 */ /* 0x000fe20000800000 */
[----:B--2---:R0:W-:Y:S04]  /*5ba0*/  STS.U8 [R133+UR10+0x3000], R22 ;  /* 0x0030001685007988 */ /* 0x0041e8000800000a */
        /* <DEDUP_REMOVED lines=13> */
[----:B-----5:R0:W-:Y:S04]  /*5c80*/  STS.U8 [R133+UR10+0x3e00], R18 ;  /* 0x003e001285007988 */ /* 0x0201e8000800000a */
        /* <DEDUP_REMOVED lines=12> */
[----:B---3--:R0:W-:Y:S04]  /*5d50*/  STS.U8 [R134+UR10+0x3b80], R13 ;  /* 0x003b800d86007988 */ /* 0x0081e8000800000a */
[----:B------:R0:W-:Y:S04]  /*5d60*/  STS.U8 [R134+UR10+0x3c80], R15 ;  /* 0x003c800f86007988 */ /* 0x0001e8000800000a */
[----:B------:R0:W-:Y:S04]  /*5d70*/  STS.U8 [R134+UR10+0x3d80], R17 ;  /* 0x003d801186007988 */ /* 0x0001e8000800000a */
[----:B------:R0:W-:Y:S04]  /*5d80*/  STS.U8 [R134+UR10+0x3e80], R5 ;  /* 0x003e800586007988 */ /* 0x0001e8000800000a */
[----:B------:R0:W-:Y:S01]  /*5d90*/  STS.U8 [R134+UR10+0x3f80], R7 ;  /* 0x003f800786007988 */ /* 0x0001e2000800000a */
[----:B------:R1:W-:Y:S06]  /*5da0*/  MEMBAR.ALL.CTA ;  /* 0x0000000000007992 */ /* 0x0003ec0000008000 */
[----:B-1----:R-:W-:Y:S04]  /*5db0*/  FENCE.VIEW.ASYNC.S ;  /* 0x00000000000073c6 */ /* 0x002fe80000000000 */
[----:B------:R-:W1:Y:S02]  /*5dc0*/  FENCE.VIEW.ASYNC.S ;  /* 0x00000000000073c6 */ /* 0x000e640000000000 */
[----:B-1----:R0:W1:Y:S02]  /*5dd0*/  @!UP3 SYNCS.EXCH.64 URZ, [UR10+0x5810], UR6 ;  /* 0x005810060affb5b2 */ /* 0x0020640008000100 */
[----:B-1----:R-:W-:Y:S06]  /*5de0*/  BAR.SYNC.DEFER_BLOCKING 0x0 ;  /* 0x0000000000007b1d */ /* 0x002fec0000010000 */
[----:B0-----:R-:W-:Y:S05]  /*5df0*/  BRA.U UP2, `(.L_x_12) ;  /* 0x00000001022c7547 */ /* 0x001fea000b800000 */
[----:B------:R-:W-:Y:S01]  /*5e00*/  UIADD3 UR6, UPT, UPT, UR10, 0x5810, URZ ;  /* 0x000058100a067890 */ /* 0x000fe2000fffe0ff */
[----:B------:R-:W-:Y:S01]  /*5e10*/  UMOV UR7, URZ ;  /* 0x000000ff00077c82 */ /* 0x000fe20008000000 */
[----:B------:R-:W-:Y:S01]  /*5e20*/  UMOV UR18, UR45 ;  /* 0x0000002d00127c82 */ /* 0x000fe20008000000 */
[----:B------:R-:W-:Y:S01]  /*5e30*/  UMOV UR19, 0x80004020 ;  /* 0x8000402000137882 */ /* 0x000fe20000000000 */
[----:B------:R-:W-:Y:S01]  /*5e40*/  UMOV UR15, 0xc0004010 ;  /* 0xc0004010000f7882 */ /* 0x000fe20000000000 */
[----:B------:R-:W-:Y:S01]  /*5e50*/  UMOV UR20, 0x0 ;  /* 0x0000000000147882 */ /* 0x000fe20000000000 */
[----:B------:R-:W-:Y:S01]  /*5e60*/  UMOV UR21, 0x4208010 ;  /* 0x0420801000157882 */ /* 0x000fe20000000000 */
[----:B------:R-:W-:Y:S01]  /*5e70*/  UMOV UR6, UR6 ;  /* 0x0000000600067c82 */ /* 0x000fe20008000000 */
[----:B------:R0:W-:Y:S01]  /*5e80*/  UTCQMMA gdesc[UR18], gdesc[UR14], tmem[UR31], tmem[UR20], idesc[UR21], !UPT ;  /* 0x00ff140e120075ea */ /* 0x0001e2000f80031f */
[----:B------:R0:W-:Y:S01]  /*5e90*/  UTCBAR [UR6], URZ ;  /* 0x000000ff060073e9 */ /* 0x0001e200080000ff */
[----:B------:R-:W-:-:S02]  /*5ea0*/  NOP ;  /* 0x0000000000007918 */ /* 0x000fc40000000000 */
.L_x_12:
[----:B------:R-:W1:Y:S01]  /*5eb0*/  SYNCS.PHASECHK.TRANS64.TRYWAIT P6, [UR10+0x5810], RZ ;  /* 0x005810ffff0075a7 */ /* 0x000e6200080c110a */
[C---:B------:R-:W-:Y:S01]  /*5ec0*/  ISETP.GE.AND P1, PT, R3.reuse, R4, PT ;  /* 0x000000040300720c */ /* 0x040fe20003f26270 */
[----:B------:R-:W-:Y:S01]  /*5ed0*/  IMAD.U32 R8, RZ, RZ, UR44 ;  /* 0x0000002cff087e24 */ /* 0x000fe2000f8e00ff */
[--C-:B------:R-:W-:Y:S01]  /*5ee0*/  LOP3.LUT R4, R6, 0x34, R217.reuse, 0xfe, !PT ;  /* 0x0000003406047812 */ /* 0x100fe200078efed9 */
[----:B------:R-:W-:Y:S01]  /*5ef0*/  IMAD.U32 R6, RZ, RZ, UR44 ;  /* 0x0000002cff067e24 */ /* 0x000fe2000f8e00ff */
[----:B------:R-:W-:Y:S01]  /*5f00*/  SEL R218, RZ, 0x1fffe, P5 ;  /* 0x0001fffeffda7807 */ /* 0x000fe20002800000 */
[----:B------:R-:W-:Y:S01]  /*5f10*/  IMAD.U32 R10, RZ, RZ, UR44 ;  /* 0x0000002cff0a7e24 */ /* 0x000fe2000f8e00ff */
[----:B------:R-:W-:Y:S01]  /*5f20*/  ISETP.GE.AND P5, PT, R3, R4, PT ;  /* 0x000000040300720c */ /* 0x000fe20003fa6270 */
[----:B------:R-:W-:Y:S01]  /*5f30*/  IMAD.U32 R204, RZ, RZ, UR44 ;  /* 0x0000002cffcc7e24 */ /* 0x000fe2000f8e00ff */
[--C-:B------:R-:W-:Y:S02]  /*5f40*/  LOP3.LUT R4, R6, 0x31, R217.reuse, 0xfe, !PT ;  /* 0x0000003106047812 */ /* 0x100fe400078efed9 */
[----:B------:R-:W-:-:S02]  /*5f50*/  LOP3.LUT R6, R8, 0x32, R217, 0xfe, !PT ;  /* 0x0000003208067812 */ /* 0x000fc400078efed9 */
[----:B------:R-:W-:Y:S02]  /*5f60*/  SEL R208, RZ, 0x4, P1 ;  /* 0x00000004ffd07807 */ /* 0x000fe40000800000 */
[----:B------:R-:W-:Y:S02]  /*5f70*/  SEL R211, RZ, 0x7fff8, P5 ;  /* 0x0007fff8ffd37807 */ /* 0x000fe40002800000 */
[C---:B------:R-:W-:Y:S02]  /*5f80*/  ISETP.GE.AND P1, PT, R3.reuse, R4, PT ;  /* 0x000000040300720c */ /* 0x040fe40003f26270 */
[----:B------:R-:W-:Y:S01]  /*5f90*/  ISETP.GE.AND P5, PT, R3, R6, PT ;  /* 0x000000060300720c */ /* 0x000fe20003fa6270 */
[----:B------:R-:W-:Y:S01]  /*5fa0*/  IMAD.U32 R6, RZ, RZ, UR44 ;  /* 0x0000002cff067e24 */ /* 0x000fe2000f8e00ff */
[----:B------:R-:W-:Y:S02]  /*5fb0*/  LOP3.LUT R4, R10, 0x33, R217, 0xfe, !PT ;  /* 0x000000330a047812 */ /* 0x000fe400078efed9 */
[----:B------:R-:W-:-:S02]  /*5fc0*/  SEL R207, RZ, 0x4, P1 ;  /* 0x00000004ffcf7807 */ /* 0x000fc40000800000 */
[C---:B------:R-:W-:Y:S02]  /*5fd0*/  ISETP.GE.AND P1, PT, R3.reuse, R4, PT ;  /* 0x000000040300720c */ /* 0x040fe40003f26270 */
[--C-:B------:R-:W-:Y:S02]  /*5fe0*/  LOP3.LUT R4, R6, 0x30, R217.reuse, 0xfe, !PT ;  /* 0x0000003006047812 */ /* 0x100fe400078efed9 */
[----:B------:R-:W-:Y:S02]  /*5ff0*/  SEL R209, RZ, 0x1fffe, P5 ;  /* 0x0001fffeffd17807 */ /* 0x000fe40002800000 */
[----:B------:R-:W-:Y:S02]  /*6000*/  ISETP.GE.AND P5, PT, R3, R4, PT ;  /* 0x000000040300720c */ /* 0x000fe40003fa6270 */
[----:B------:R-:W-:Y:S02]  /*6010*/  LOP3.LUT R4, R10, 0x3c, R217, 0xfe, !PT ;  /* 0x0000003c0a047812 */ /* 0x000fe400078efed9 */
[----:B------:R-:W-:-:S02]  /*6020*/  SEL R206, RZ, 0x7fff8, P5 ;  /* 0x0007fff8ffce7807 */ /* 0x000fc40002800000 */
[C---:B------:R-:W-:Y:S01]  /*6030*/  ISETP.GE.AND P5, PT, R3.reuse, R4, PT ;  /* 0x000000040300720c */ /* 0x040fe20003fa6270 */
[----:B------:R-:W-:Y:S01]  /*6040*/  IMAD.U32 R4, RZ, RZ, UR44 ;  /* 0x0000002cff047e24 */ /* 0x000fe2000f8e00ff */
[--C-:B------:R-:W-:Y:S02]  /*6050*/  LOP3.LUT R6, R8, 0x3d, R217.reuse, 0xfe, !PT ;  /* 0x0000003d08067812 */ /* 0x100fe400078efed9 */
[----:B------:R-:W-:Y:S02]  /*6060*/  SEL R214, RZ, 0x1, P1 ;  /* 0x00000001ffd67807 */ /* 0x000fe40000800000 */
[----:B------:R-:W-:Y:S02]  /*6070*/  ISETP.GE.AND P1, PT, R3, R6, PT ;  /* 0x000000060300720c */ /* 0x000fe40003f26270 */
[----:B------:R-:W-:Y:S01]  /*6080*/  LOP3.LUT R4, R4, 0x3e, R217, 0xfe, !PT ;  /* 0x0000003e04047812 */ /* 0x000fe200078efed9 */
[----:B-1----:R-:W-:Y:S10]  /*6090*/  @!P6 BRA `(.L_x_13) ;  /* 0x000000480084e947 */ /* 0x002ff40003800000 */
.L_x_22:
[C---:B------:R-:W-:Y:S01]  /*60a0*/  ISETP.GE.AND P6, PT, R3.reuse, R4, PT ;  /* 0x000000040300720c */ /* 0x040fe20003fc6270 */
[----:B------:R-:W-:Y:S01]  /*60b0*/  BAR.SYNC.DEFER_BLOCKING 0x0 ;  /* 0x0000000000007b1d */ /* 0x000fe20000010000 */
[--C-:B------:R-:W-:Y:S01]  /*60c0*/  LOP3.LUT R204, R204, 0x39, R217.reuse, 0xfe, !PT ;  /* 0x00000039cccc7812 */ /* 0x100fe200078efed9 */
[----:B------:R-:W-:Y:S01]  /*60d0*/  IMAD.U32 R212, RZ, RZ, UR44 ;  /* 0x0000002cffd47e24 */ /* 0x000fe2000f8e00ff */
[----:B------:R-:W-:Y:S01]  /*60e0*/  SEL R205, RZ, 0x4, P1 ;  /* 0x00000004ffcd7807 */ /* 0x000fe20000800000 */
[----:B------:R-:W-:Y:S01]  /*60f0*/  IMAD.U32 R220, RZ, RZ, UR44 ;  /* 0x0000002cffdc7e24 */ /* 0x000fe2000f8e00ff */
[----:B------:R-:W-:Y:S01]  /*6100*/  ISETP.GE.AND P1, PT, R3, R204, PT ;  /* 0x000000cc0300720c */ /* 0x000fe20003f26270 */
[----:B------:R-:W-:Y:S01]  /*6110*/  IMAD.U32 R210, RZ, RZ, UR44 ;  /* 0x0000002cffd27e24 */ /* 0x000fe2000f8e00ff */
[--C-:B------:R-:W-:Y:S01]  /*6120*/  LOP3.LUT R204, R212, 0x38, R217.reuse, 0xfe, !PT ;  /* 0x00000038d4cc7812 */ /* 0x100fe200078efed9 */
[----:B------:R-:W-:Y:S01]  /*6130*/  LDTM.16dp32bit_t0_t15.x64 R4, tmem[UR11+0x100000] ;  /* 0x1000000b000479ee */ /* 0x000fe20008b00000 */
[----:B------:R-:W1:Y:S01]  /*6140*/  LDTM.16dp32bit_t16_t31.x64 R4, tmem[UR11+0x100040] ;  /* 0x1000400b000479ee */ /* 0x000e620008b20000 */
[--C-:B------:R-:W-:Y:S01]  /*6150*/  LOP3.LUT R220, R220, 0x3a, R217.reuse, 0xfe, !PT ;  /* 0x0000003adcdc7812 */ /* 0x100fe200078efed9 */
[C---:B------:R-:W-:Y:S01]  /*6160*/  VIADD R216, R219.reuse, 0x85 ;  /* 0x00000085dbd87836 */ /* 0x040fe20000000000 */
[----:B------:R-:W-:Y:S01]  /*6170*/  LOP3.LUT R210, R210, 0x3b, R217, 0xfe, !PT ;  /* 0x0000003bd2d27812 */ /* 0x000fe200078efed9 */
[----:B------:R-:W-:Y:S01]  /*6180*/  VIADD R222, R219, 0x87 ;  /* 0x00000087dbde7836 */ /* 0x000fe20000000000 */
[----:B------:R-:W-:Y:S01]  /*6190*/  SEL R212, RZ, 0x7fff8, P5 ;  /* 0x0007fff8ffd47807 */ /* 0x000fe20002800000 */
[----:B------:R-:W-:Y:S01]  /*61a0*/  IMAD.U32 R224, RZ, RZ, UR44 ;  /* 0x0000002cffe07e24 */ /* 0x000fe2000f8e00ff */
[C---:B------:R-:W-:Y:S01]  /*61b0*/  ISETP.GE.AND P5, PT, R3.reuse, R204, PT ;  /* 0x000000cc0300720c */ /* 0x040fe20003fa6270 */
[----:B------:R-:W-:Y:S01]  /*61c0*/  IMAD.U32 R244, RZ, RZ, UR44 ;  /* 0x0000002cfff47e24 */ /* 0x000fe2000f8e00ff */
[----:B------:R-:W-:Y:S01]  /*61d0*/  SEL R203, RZ, 0x4, P1 ;  /* 0x00000004ffcb7807 */ /* 0x000fe20000800000 */
[----:B------:R-:W-:Y:S01]  /*61e0*/  IMAD.U32 R242, RZ, RZ, UR44 ;  /* 0x0000002cfff27e24 */ /* 0x000fe2000f8e00ff */
[----:B------:R-:W-:Y:S01]  /*61f0*/  SEL R204, RZ, 0x1fffe, P6 ;  /* 0x0001fffeffcc7807 */ /* 0x000fe20003000000 */
[----:B------:R-:W-:Y:S01]  /*6200*/  IMAD.U32 R230, RZ, RZ, UR44 ;  /* 0x0000002cffe67e24 */ /* 0x000fe2000f8e00ff */
[----:B------:R-:W-:Y:S01]  /*6210*/  ISETP.GE.AND P1, PT, R3, R220, PT ;  /* 0x000000dc0300720c */ /* 0x000fe20003f26270 */
[----:B------:R-:W-:Y:S01]  /*6220*/  VIADD R220, R219, 0x80 ;  /* 0x00000080dbdc7836 */ /* 0x000fe20000000000 */
[C---:B------:R-:W-:Y:S01]  /*6230*/  ISETP.GE.AND P6, PT, R3.reuse, R210, PT ;  /* 0x000000d20300720c */ /* 0x040fe20003fc6270 */
[----:B------:R-:W-:Y:S01]  /*6240*/  IMAD.U32 R234, RZ, RZ, UR44 ;  /* 0x0000002cffea7e24 */ /* 0x000fe2000f8e00ff */
[----:B------:R-:W-:Y:S01]  /*6250*/  SEL R210, RZ, 0x7fff8, P5 ;  /* 0x0007fff8ffd27807 */ /* 0x000fe20002800000 */
[----:B------:R-:W-:Y:S01]  /*6260*/  IMAD.U32 R236, RZ, RZ, UR44 ;  /* 0x0000002cffec7e24 */ /* 0x000fe2000f8e00ff */
[C---:B------:R-:W-:Y:S01]  /*6270*/  ISETP.GE.AND P5, PT, R3.reuse, R216, PT ;  /* 0x000000d80300720c */ /* 0x040fe20003fa6270 */
[----:B------:R-:W-:Y:S01]  /*6280*/  IMAD.U32 R238, RZ, RZ, UR44 ;  /* 0x0000002cffee7e24 */ /* 0x000fe2000f8e00ff */
[----:B------:R-:W-:Y:S01]  /*6290*/  SEL R213, RZ, 0x1, P6 ;  /* 0x00000001ffd57807 */ /* 0x000fe20003000000 */
[----:B------:R-:W-:Y:S01]  /*62a0*/  IMAD.U32 R240, RZ, RZ, UR44 ;  /* 0x0000002cfff07e24 */ /* 0x000fe2000f8e00ff */
[----:B------:R-:W-:Y:S01]  /*62b0*/  SEL R216, RZ, 0x1fffe, P1 ;  /* 0x0001fffeffd87807 */ /* 0x000fe20000800000 */
[----:B-1----:R-:W-:Y:S01]  /*62c0*/  FMUL R4, R4, UR46 ;  /* 0x0000002e04047c20 */ /* 0x002fe20008400000 */
[CC--:B------:R-:W-:Y:S01]  /*62d0*/  ISETP.GE.AND P6, PT, R3.reuse, R220.reuse, PT ;  /* 0x000000dc0300720c */ /* 0x0c0fe20003fc6270 */
[----:B------:R-:W-:Y:S01]  /*62e0*/  FMUL R6, R6, UR46 ;  /* 0x0000002e06067c20 */ /* 0x000fe20008400000 */
[----:B------:R-:W-:Y:S01]  /*62f0*/  ISETP.GT.AND P1, PT, R3, R220, PT ;  /* 0x000000dc0300720c */ /* 0x000fe20003f24270 */
[----:B------:R-:W-:Y:S01]  /*6300*/  VIADD R220, R219, 0x86 ;  /* 0x00000086dbdc7836 */ /* 0x000fe20000000000 */
[----:B------:R-:W-:Y:S01]  /*6310*/  FSEL R4, R4, -INF , P6 ;  /* 0xff80000004047808 */ /* 0x000fe20003000000 */
[----:B------:R-:W-:Y:S01]  /*6320*/  FMUL R7, R7, UR46 ;  /* 0x0000002e07077c20 */ /* 0x000fe20008400000 */
[----:B------:R-:W-:Y:S01]  /*6330*/  FSEL R6, R6, -INF , P2 ;  /* 0xff80000006067808 */ /* 0x000fe20001000000 */
[----:B------:R-:W-:Y:S01]  /*6340*/  FMUL R9, R9, UR46 ;  /* 0x0000002e09097c20 */ /* 0x000fe20008400000 */
[----:B------:R-:W-:Y:S01]  /*6350*/  ISETP.GE.AND P6, PT, R3, R220, PT ;  /* 0x000000dc0300720c */ /* 0x000fe20003fc6270 */
        /* <DEDUP_REMOVED lines=12> */
[----:B------:R-:W-:-:S02]  /*6420*/  VIADD R220, R219, 0x8b ;  /* 0x0000008bdbdc7836 */ /* 0x000fc40000000000 */
[----:B------:R-:W-:Y:S01]  /*6430*/  FMUL R16, R16, UR46 ;  /* 0x0000002e10107c20 */ /* 0x000fe20008400000 */
[----:B------:R-:W-:Y:S01]  /*6440*/  FMUL R18, R18, UR46 ;  /* 0x0000002e12127c20 */ /* 0x000fe20008400000 */
[----:B------:R-:W-:Y:S01]  /*6450*/  FSEL R13, R13, -INF , P3 ;  /* 0xff8000000d0d7808 */ /* 0x000fe20001800000 */
[----:B------:R-:W-:Y:S01]  /*6460*/  FMUL R19, R19, UR46 ;  /* 0x0000002e13137c20 */ /* 0x000fe20008400000 */
[----:B------:R-:W-:Y:S01]  /*6470*/  ISETP.GE.AND P5, PT, R3, R220, PT ;  /* 0x000000dc0300720c */ /* 0x000fe20003fa6270 */
[----:B------:R-:W-:Y:S02]  /*6480*/  VIADD R220, R219, 0x8c ;  /* 0x0000008cdbdc7836 */ /* 0x000fe40000000000 */
[----:B------:R-:W-:Y:S01]  /*6490*/  FMUL R5, R5, UR46 ;  /* 0x0000002e05057c20 */ /* 0x000fe20008400000 */
        /* <DEDUP_REMOVED lines=11> */
[----:B------:R-:W-:Y:S01]  /*6550*/  ISETP.GE.AND P1, PT, R3, R222, PT ;  /* 0x000000de0300720c */ /* 0x000fe20003f26270 */
[----:B------:R-:W-:Y:S01]  /*6560*/  VIADD R222, R219, 0x8a ;  /* 0x0000008adbde7836 */ /* 0x000fe20000000000 */
        /* <DEDUP_REMOVED lines=43> */
[----:B------:R-:W-:Y:S01]  /*6820*/  IMAD.IADD R213, R213, 0x1, R216 ;  /* 0x00000001d5d57824 */ /* 0x000fe200078e02d8 */
        /* <DEDUP_REMOVED lines=11> */
[----:B------:R-:W-:Y:S01]  /*68e0*/  IMAD.U32 R246, RZ, RZ, UR44 ;  /* 0x0000002cfff67e24 */ /* 0x000fe2000f8e00ff */
[----:B------:R-:W-:Y:S01]  /*68f0*/  ISETP.GE.AND P5, PT, R3, R220, PT ;  /* 0x000000dc0300720c */ /* 0x000fe20003fa6270 */
[----:B------:R-:W-:Y:S01]  /*6900*/  VIADD R220, R219, 0x9e ;  /* 0x0000009edbdc7836 */ /* 0x000fe20000000000 */
[----:B------:R-:W-:Y:S01]  /*6910*/  ISETP.GE.AND P1, PT, R3, R222, PT ;  /* 0x000000de0300720c */ /* 0x000fe20003f26270 */
[----:B------:R-:W-:Y:S01]  /*6920*/  VIADD R222, R219, 0x9c ;  /* 0x0000009cdbde7836 */ /* 0x000fe20000000000 */
[----:B------:R-:W-:Y:S01]  /*6930*/  FSEL R30, R30, -INF , P2 ;  /* 0xff8000001e1e7808 */ /* 0x000fe20001000000 */
[----:B------:R-:W-:Y:S01]  /*6940*/  IMAD.U32 R248, RZ, RZ, UR44 ;  /* 0x0000002cfff87e24 */ /* 0x000fe2000f8e00ff */
[C---:B------:R-:W-:Y:S01]  /*6950*/  ISETP.GE.AND P6, PT, R3.reuse, R220, PT ;  /* 0x000000dc0300720c */ /* 0x040fe20003fc6270 */
[----:B------:R-:W-:Y:S01]  /*6960*/  IMAD.U32 R250, RZ, RZ, UR44 ;  /* 0x0000002cfffa7e24 */ /* 0x000fe2000f8e00ff */
[----:B------:R-:W-:Y:S01]  /*6970*/  LOP3.LUT R220, R224, 0x3f, R217, 0xfe, !PT ;  /* 0x0000003fe0dc7812 */ /* 0x000fe200078efed9 */
[----:B------:R-:W-:Y:S01]  /*6980*/  IMAD.U32 R232, RZ, RZ, UR44 ;  /* 0x0000002cffe87e24 */ /* 0x000fe2000f8e00ff */
[----:B------:R-:W-:Y:S01]  /*6990*/  FSEL R26, R26, -INF , P4 ;  /* 0xff8000001a1a7808 */ /* 0x000fe20002000000 */
[----:B------:R-:W-:Y:S01]  /*69a0*/  IMAD.U32 R226, RZ, RZ, UR44 ;  /* 0x0000002cffe27e24 */ /* 0x000fe2000f8e00ff */
[C---:B------:R-:W-:Y:S01]  /*69b0*/  ISETP.GE.AND P2, PT, R3.reuse, R220, PT ;  /* 0x000000dc0300720c */ /* 0x040fe20003f46270 */
[----:B------:R-:W-:Y:S01]  /*69c0*/  IMAD.U32 R220, RZ, RZ, UR44 ;  /* 0x0000002cffdc7e24 */ /* 0x000fe2000f8e00ff */
[----:B------:R-:W-:Y:S01]  /*69d0*/  ISETP.GE.AND P4, PT, R3, R222, PT ;  /* 0x000000de0300720c */ /* 0x000fe20003f86270 */
[----:B------:R-:W-:Y:S01]  /*69e0*/  VIADD R222, R219, 0x9f ;  /* 0x0000009fdbde7836 */ /* 0x000fe20000000000 */
[----:B------:R-:W-:Y:S01]  /*69f0*/  SEL R219, RZ, 0x1, P2 ;  /* 0x00000001ffdb7807 */ /* 0x000fe20001000000 */
[----:B------:R-:W-:Y:S01]  /*6a00*/  IMAD.U32 R228, RZ, RZ, UR44 ;  /* 0x0000002cffe47e24 */ /* 0x000fe2000f8e00ff */
[----:B------:R-:W-:Y:S01]  /*6a10*/  LOP3.LUT R213, R213, 0x3, RZ, 0xc0, !PT ;  /* 0x00000003d5d57812 */ /* 0x000fe200078ec0ff */
[----:B------:R-:W-:Y:S01]  /*6a20*/  FMUL R35, R35, UR46 ;  /* 0x0000002e23237c20 */ /* 0x000fe20008400000 */
[----:B------:R-:W-:Y:S01]  /*6a30*/  FSEL R29, R29, -INF , P1 ;  /* 0xff8000001d1d7808 */ /* 0x000fe20000800000 */
[----:B------:R-:W-:Y:S01]  /*6a40*/  IMAD.IADD R204, R219, 0x1, R204 ;  /* 0x00000001dbcc7824 */ /* 0x000fe200078e02cc */
[----:B------:R-:W-:Y:S01]  /*6a50*/  IADD3 R203, PT, PT, R213, R210, R203 ;  /* 0x000000d2d5cb7210 */ /* 0x000fe20007ffe0cb */
[----:B------:R-:W-:Y:S01]  /*6a60*/  FMUL R36, R36, UR46 ;  /* 0x0000002e24247c20 */ /* 0x000fe20008400000 */
[----:B------:R-:W-:Y:S01]  /*6a70*/  ISETP.GE.AND P1, PT, R3, R222, PT ;  /* 0x000000de0300720c */ /* 0x000fe20003f26270 */
[----:B------:R-:W-:Y:S01]  /*6a80*/  IMAD.U32 R222, RZ, RZ, UR44 ;  /* 0x0000002cffde7e24 */ /* 0x000fe2000f8e00ff */
[----:B------:R-:W-:Y:S01]  /*6a90*/  LOP3.LUT R204, R204, 0x3, RZ, 0xc0, !PT ;  /* 0x00000003cccc7812 */ /* 0x000fe200078ec0ff */
[----:B------:R-:W-:Y:S01]  /*6aa0*/  IMAD.IADD R215, R215, 0x1, R218 ;  /* 0x00000001d7d77824 */ /* 0x000fe200078e02da */
[----:B------:R-:W-:Y:S01]  /*6ab0*/  LOP3.LUT R244, R244, 0x20, R217, 0xfe, !PT ;  /* 0x00000020f4f47812 */ /* 0x000fe200078efed9 */
[----:B------:R-:W-:Y:S01]  /*6ac0*/  FMUL R31, R31, UR46 ;  /* 0x0000002e1f1f7c20 */ /* 0x000fe20008400000 */
[----:B------:R-:W-:Y:S01]  /*6ad0*/  IADD3 R204, PT, PT, R204, R212, R205 ;  /* 0x000000d4cccc7210 */ /* 0x000fe20007ffe0cd */
[----:B------:R-:W-:Y:S01]  /*6ae0*/  FMUL R32, R32, UR46 ;  /* 0x0000002e20207c20 */ /* 0x000fe20008400000 */
[----:B------:R-:W-:Y:S01]  /*6af0*/  LOP3.LUT R242, R242, 0x21, R217, 0xfe, !PT ;  /* 0x00000021f2f27812 */ /* 0x000fe200078efed9 */
[----:B------:R-:W-:Y:S01]  /*6b00*/  FMUL R41, R41, UR46 ;  /* 0x0000002e29297c20 */ /* 0x000fe20008400000 */
[----:B------:R-:W-:Y:S01]  /*6b10*/  LOP3.LUT R204, R204, 0xf, RZ, 0xc0, !PT ;  /* 0x0000000fcccc7812 */ /* 0x000fe200078ec0ff */
[----:B------:R-:W-:Y:S01]  /*6b20*/  IMAD.IADD R209, R214, 0x1, R209 ;  /* 0x00000001d6d17824 */ /* 0x000fe200078e02d1 */
[----:B------:R-:W-:Y:S01]  /*6b30*/  FSEL R34, R34, -INF , P6 ;  /* 0xff80000022227808 */ /* 0x000fe20003000000 */
[----:B------:R-:W-:Y:S01]  /*6b40*/  FMUL R33, R33, UR46 ;  /* 0x0000002e21217c20 */ /* 0x000fe20008400000 */
[--C-:B------:R-:W-:Y:S01]  /*6b50*/  LOP3.LUT R230, R230, 0x26, R217.reuse, 0xfe, !PT ;  /* 0x00000026e6e67812 */ /* 0x100fe200078efed9 */
[----:B------:R-:W-:Y:S01]  /*6b60*/  IMAD R203, R203, 0x10, R204 ;  /* 0x00000010cbcb7824 */ /* 0x000fe200078e02cc */
[----:B------:R-:W-:Y:S01]  /*6b70*/  FMNMX3 R204, R4, R5, R6, !PT ;  /* 0x0000000504cc7276 */ /* 0x000fe20007800006 */
[----:B------:R-:W-:Y:S01]  /*6b80*/  FMUL R42, R42, UR46 ;  /* 0x0000002e2a2a7c20 */ /* 0x000fe20008400000 */
[--C-:B------:R-:W-:Y:S01]  /*6b90*/  LOP3.LUT R234, R234, 0x25, R217.reuse, 0xfe, !PT ;  /* 0x00000025eaea7812 */ /* 0x100fe200078efed9 */
[----:B------:R-:W-:Y:S01]  /*6ba0*/  FMUL R38, R38, UR46 ;  /* 0x0000002e26267c20 */ /* 0x000fe20008400000 */
        /* <DEDUP_REMOVED lines=32> */
[--C-:B------:R-:W-:Y:S01]  /*6db0*/  LOP3.LUT R222, R222, 0x2a, R217.reuse, 0xfe, !PT ;  /* 0x0000002adede7812 */ /* 0x100fe200078efed9 */
[----:B------:R-:W-:Y:S01]  /*6dc0*/  FMUL R58, R58, UR46 ;  /* 0x0000002e3a3a7c20 */ /* 0x000fe20008400000 */
[--C-:B------:R-:W-:Y:S01]  /*6dd0*/  LOP3.LUT R224, R224, 0x29, R217.reuse, 0xfe, !PT ;  /* 0x00000029e0e07812 */ /* 0x100fe200078efed9 */
[----:B------:R-:W-:Y:S01]  /*6de0*/  FMUL R59, R59, UR46 ;  /* 0x0000002e3b3b7c20 */ /* 0x000fe20008400000 */
[--C-:B------:R-:W-:Y:S01]  /*6df0*/  LOP3.LUT R226, R226, 0x28, R217.reuse, 0xfe, !PT ;  /* 0x00000028e2e27812 */ /* 0x100fe200078efed9 */
[----:B------:R-:W-:Y:S01]  /*6e00*/  FMUL R60, R60, UR46 ;  /* 0x0000002e3c3c7c20 */ /* 0x000fe20008400000 */
[----:B------:R-:W-:Y:S01]  /*6e10*/  LOP3.LUT R228, R228, 0x27, R217, 0xfe, !PT ;  /* 0x00000027e4e47812 */ /* 0x000fe200078efed9 */
[----:B------:R-:W-:Y:S01]  /*6e20*/  FMUL R217, R37, UR46 ;  /* 0x0000002e25d97c20 */ /* 0x000fe20008400000 */
[----:B------:R-:W-:Y:S01]  /*6e30*/  ISETP.GE.AND P6, PT, R3, R244, PT ;  /* 0x000000f40300720c */ /* 0x000fe20003fc6270 */
[----:B------:R-:W-:Y:S01]  /*6e40*/  FMUL R61, R61, UR46 ;  /* 0x0000002e3d3d7c20 */ /* 0x000fe20008400000 */
[----:B------:R-:W-:Y:S01]  /*6e50*/  FSEL R35, R35, -INF , P1 ;  /* 0xff80000023237808 */ /* 0x000fe20000800000 */
[----:B------:R-:W-:Y:S01]  /*6e60*/  FMUL R62, R62, UR46 ;  /* 0x0000002e3e3e7c20 */ /* 0x000fe20008400000 */
[----:B------:R-:W-:Y:S01]  /*6e70*/  ISETP.GE.AND P1, PT, R3, R242, PT ;  /* 0x000000f20300720c */ /* 0x000fe20003f26270 */
[----:B------:R-:W-:Y:S01]  /*6e80*/  FMUL R63, R63, UR46 ;  /* 0x0000002e3f3f7c20 */ /* 0x000fe20008400000 */
[----:B------:R-:W-:Y:S01]  /*6e90*/  FMNMX3 R204, R204, R23, R24, !PT ;  /* 0x00000017cccc7276 */ /* 0x000fe20007800018 */
[----:B------:R-:W-:Y:S01]  /*6ea0*/  FMUL R64, R64, UR46 ;  /* 0x0000002e40407c20 */ /* 0x000fe20008400000 */
[----:B------:R-:W-:Y:S01]  /*6eb0*/  FSEL R37, R36, -INF , P6 ;  /* 0xff80000024257808 */ /* 0x000fe20003000000 */
[----:B------:R-:W-:Y:S01]  /*6ec0*/  FMUL R36, R39, UR46 ;  /* 0x0000002e27247c20 */ /* 0x000fe20008400000 */
[----:B------:R-:W-:Y:S01]  /*6ed0*/  FSEL R39, R217, -INF , P1 ;  /* 0xff800000d9277808 */ /* 0x000fe20000800000 */
[----:B------:R-:W-:Y:S01]  /*6ee0*/  FMUL R65, R65, UR46 ;  /* 0x0000002e41417c20 */ /* 0x000fe20008400000 */
[----:B------:R-:W-:Y:S01]  /*6ef0*/  LOP3.LUT R215, R215, 0x3, RZ, 0xc0, !PT ;  /* 0x00000003d7d77812 */ /* 0x000fe200078ec0ff */
[----:B------:R-:W-:Y:S01]  /*6f00*/  FMUL R67, R67, UR46 ;  /* 0x0000002e43437c20 */ /* 0x000fe20008400000 */
[----:B------:R-:W-:Y:S01]  /*6f10*/  FMNMX3 R204, R204, R25, R26, !PT ;  /* 0x00000019cccc7276 */ /* 0x000fe2000780001a */
[----:B------:R-:W1:Y:S01]  /*6f20*/  @!P0 SYNCS.CCTL.IV [UR10+0x5810] ;  /* 0x00581000ff0089b1 */ /* 0x000e62000800000a */
[----:B------:R-:W-:Y:S01]  /*6f30*/  ISETP.GE.AND P1, PT, R3, R238, PT ;  /* 0x000000ee0300720c */ /* 0x000fe20003f26270 */
[----:B------:R-:W-:Y:S01]  /*6f40*/  NOP ;  /* 0x0000000000007918 */ /* 0x000fe20000000000 */
[----:B------:R-:W-:Y:S01]  /*6f50*/  IADD3 R208, PT, PT, R215, R211, R208 ;  /* 0x000000d3d7d07210 */ /* 0x000fe20007ffe0d0 */
[----:B------:R-:W-:Y:S01]  /*6f60*/  USHF.R.S32.HI UR4, URZ, 0x1f, UR29 ;  /* 0x0000001fff047899 */ /* 0x000fe2000801141d */
[----:B------:R-:W-:-:S02]  /*6f70*/  FMNMX3 R204, R204, R27, R28, !PT ;  /* 0x0000001bcccc7276 */ /* 0x000fc4000780001c */
[----:B------:R-:W-:Y:S01]  /*6f80*/  FSEL R217, R36, -INF , P1 ;  /* 0xff80000024d97808 */ /* 0x000fe20000800000 */
[----:B------:R-:W-:Y:S01]  /*6f90*/  IMAD.SHL.U32 R36, R208, 0x100, RZ ;  /* 0x00000100d0247824 */ /* 0x000fe200078e00ff */
[----:B------:R-:W-:Y:S02]  /*6fa0*/  ISETP.GE.AND P1, PT, R3, R234, PT ;  /* 0x000000ea0300720c */ /* 0x000fe40003f26270 */
[----:B------:R-:W-:Y:S02]  /*6fb0*/  FSEL R31, R31, -INF , P3 ;  /* 0xff8000001f1f7808 */ /* 0x000fe40001800000 */
[----:B------:R-:W-:Y:S02]  /*6fc0*/  FSEL R32, R32, -INF , P4 ;  /* 0xff80000020207808 */ /* 0x000fe40002000000 */
[----:B------:R-:W-:Y:S02]  /*6fd0*/  FMNMX3 R204, R204, R29, R30, !PT ;  /* 0x0000001dcccc7276 */ /* 0x000fe4000780001e */
[----:B------:R-:W-:-:S02]  /*6fe0*/  FSEL R41, R41, -INF , P1 ;  /* 0xff80000029297808 */ /* 0x000fc40000800000 */
[----:B------:R-:W-:Y:S02]  /*6ff0*/  LOP3.LUT R209, R209, 0x3, RZ, 0xc0, !PT ;  /* 0x00000003d1d17812 */ /* 0x000fe400078ec0ff */
[----:B------:R-:W-:Y:S02]  /*7000*/  ISETP.GE.AND P1, PT, R3, R230, PT ;  /* 0x000000e60300720c */ /* 0x000fe40003f26270 */
[----:B------:R-:W-:Y:S02]  /*7010*/  FSEL R33, R33, -INF , P5 ;  /* 0xff80000021217808 */ /* 0x000fe40002800000 */
[----:B------:R-:W-:Y:S02]  /*7020*/  FMNMX3 R204, R204, R31, R32, !PT ;  /* 0x0000001fcccc7276 */ /* 0x000fe40007800020 */
[----:B------:R-:W-:Y:S01]  /*7030*/  IADD3 R207, PT, PT, R209, R206, R207 ;  /* 0x000000ced1cf7210 */ /* 0x000fe20007ffe0cf */
[----:B------:R-:W-:Y:S01]  /*7040*/  FMUL R209, R66, UR46 ;  /* 0x0000002e42d17c20 */ /* 0x000fe20008400000 */
[----:B------:R-:W-:-:S02]  /*7050*/  LOP3.LUT R36, R36, 0xf00, RZ, 0xe2, !PT ;  /* 0x00000f0024247812 */ /* 0x000fc400078ee2ff */
[----:B------:R-:W-:Y:S02]  /*7060*/  ISETP.GE.AND P6, PT, R3, R240, PT ;  /* 0x000000f00300720c */ /* 0x000fe40003fc6270 */
[----:B------:R-:W-:Y:S01]  /*7070*/  FSEL R42, R42, -INF , P1 ;  /* 0xff8000002a2a7808 */ /* 0x000fe20000800000 */
[----:B------:R-:W-:Y:S01]  /*7080*/  IMAD R36, R207, 0x1000, R36 ;  /* 0x00001000cf247824 */ /* 0x000fe200078e0224 */
[----:B------:R-:W-:Y:S02]  /*7090*/  ISETP.GE.AND P1, PT, R3, R228, PT ;  /* 0x000000e40300720c */ /* 0x000fe40003f26270 */
[----:B------:R-:W-:Y:S02]  /*70a0*/  FMNMX3 R204, R204, R33, R34, !PT ;  /* 0x00000021cccc7276 */ /* 0x000fe40007800022 */
[----:B------:R-:W-:Y:S02]  /*70b0*/  LOP3.LUT R203, R203, 0xff, RZ, 0xc0, !PT ;  /* 0x000000ffcbcb7812 */ /* 0x000fe400078ec0ff */
[----:B------:R-:W-:-:S02]  /*70c0*/  FSEL R38, R38, -INF , P6 ;  /* 0xff80000026267808 */ /* 0x000fc40003000000 */
[----:B------:R-:W-:Y:S01]  /*70d0*/  ISETP.GE.AND P6, PT, R3, R236, PT ;  /* 0x000000ec0300720c */ /* 0x000fe20003fc6270 */
[----:B------:R-:W-:Y:S01]  /*70e0*/  IMAD.IADD R36, R36, 0x1, R203 ;  /* 0x0000000124247824 */ /* 0x000fe200078e02cb */
[----:B------:R-:W-:Y:S02]  /*70f0*/  FSEL R43, R43, -INF , P1 ;  /* 0xff8000002b2b7808 */ /* 0x000fe40000800000 */
[----:B------:R-:W-:Y:S02]  /*7100*/  FMNMX3 R204, R204, R35, R37, !PT ;  /* 0x00000023cccc7276 */ /* 0x000fe40007800025 */
[----:B------:R-:W-:Y:S02]  /*7110*/  ISETP.GE.AND P1, PT, R3, R226, PT ;  /* 0x000000e20300720c */ /* 0x000fe40003f26270 */
[----:B------:R-:W-:Y:S02]  /*7120*/  FSEL R40, R40, -INF , P6 ;  /* 0xff80000028287808 */ /* 0x000fe40003000000 */
[----:B------:R-:W-:-:S02]  /*7130*/  FMNMX3 R204, R204, R39, R38, !PT ;  /* 0x00000027cccc7276 */ /* 0x000fc40007800026 */
[----:B------:R-:W-:Y:S02]  /*7140*/  FSEL R44, R44, -INF , P1 ;  /* 0xff8000002c2c7808 */ /* 0x000fe40000800000 */
[----:B------:R-:W-:Y:S02]  /*7150*/  ISETP.GE.AND P1, PT, R3, R224, PT ;  /* 0x000000e00300720c */ /* 0x000fe40003f26270 */
[----:B------:R-:W-:Y:S02]  /*7160*/  LOP3.LUT R36, R36, 0xffff, RZ, 0xc0, !PT ;  /* 0x0000ffff24247812 */ /* 0x000fe400078ec0ff */
[----:B------:R-:W-:Y:S02]  /*7170*/  FMNMX3 R204, R204, R217, R40, !PT ;  /* 0x000000d9cccc7276 */ /* 0x000fe40007800028 */
[----:B------:R-:W-:Y:S02]  /*7180*/  FSEL R45, R45, -INF , P1 ;  /* 0xff8000002d2d7808 */ /* 0x000fe40000800000 */
[----:B------:R-:W-:-:S02]  /*7190*/  ISETP.GE.AND P6, PT, R3, R232, PT ;  /* 0x000000e80300720c */ /* 0x000fc40003fc6270 */
[----:B------:R-:W-:Y:S02]  /*71a0*/  ISETP.GE.AND P1, PT, R3, R222, PT ;  /* 0x000000de0300720c */ /* 0x000fe40003f26270 */
[----:B------:R-:W-:Y:S02]  /*71b0*/  SHF.R.U32.HI R203, RZ, 0xf, R36 ;  /* 0x0000000fffcb7819 */ /* 0x000fe40000011624 */
[----:B------:R-:W-:Y:S02]  /*71c0*/  FMNMX3 R204, R204, R41, R42, !PT ;  /* 0x00000029cccc7276 */ /* 0x000fe4000780002a */
[----:B------:R-:W-:Y:S02]  /*71d0*/  FSEL R46, R46, -INF , P1 ;  /* 0xff8000002e2e7808 */ /* 0x000fe40000800000 */
[----:B------:R-:W-:Y:S02]  /*71e0*/  FSEL R47, R47, -INF , P6 ;  /* 0xff8000002f2f7808 */ /* 0x000fe40003000000 */
[----:B------:R-:W-:-:S02]  /*71f0*/  ISETP.GE.AND P1, PT, R3, R220, PT ;  /* 0x000000dc0300720c */ /* 0x000fc40003f26270 */
[----:B------:R-:W-:Y:S02]  /*7200*/  LOP3.LUT P6, RZ, R203, 0x1, RZ, 0xc0, !PT ;  /* 0x00000001cbff7812 */ /* 0x000fe400078cc0ff */
[----:B------:R-:W-:Y:S02]  /*7210*/  FMNMX3 R204, R204, R43, R44, !PT ;  /* 0x0000002bcccc7276 */ /* 0x000fe4000780002c */
[C---:B------:R-:W-:Y:S02]  /*7220*/  ISETP.GE.AND P5, PT, R3.reuse, R250, PT ;  /* 0x000000fa0300720c */ /* 0x040fe40003fa6270 */
[--C-:B------:R-:W-:Y:S02]  /*7230*/  SHF.R.U32.HI R203, RZ, 0xe, R36.reuse ;  /* 0x0000000effcb7819 */ /* 0x100fe40000011624 */
[----:B------:R-:W-:Y:S02]  /*7240*/  SHF.R.U32.HI R205, RZ, 0xd, R36 ;  /* 0x0000000dffcd7819 */ /* 0x000fe40000011624 */
[----:B------:R-:W-:-:S02]  /*7250*/  ISETP.GE.AND P4, PT, R3, R248, PT ;  /* 0x000000f80300720c */ /* 0x000fc40003f86270 */
[----:B------:R-:W-:Y:S02]  /*7260*/  FSEL R48, R48, -INF , P1 ;  /* 0xff80000030307808 */ /* 0x000fe40000800000 */
[----:B------:R-:W-:Y:S02]  /*7270*/  FMNMX3 R204, R204, R45, R46, !PT ;  /* 0x0000002dcccc7276 */ /* 0x000fe4000780002e */
[----:B------:R-:W-:Y:S02]  /*7280*/  LOP3.LUT P1, RZ, R203, 0x1, RZ, 0xc0, !PT ;  /* 0x00000001cbff7812 */ /* 0x000fe4000782c0ff */
[----:B------:R-:W-:Y:S02]  /*7290*/  FSEL R49, R49, -INF , P5 ;  /* 0xff80000031317808 */ /* 0x000fe40002800000 */
[----:B------:R-:W-:Y:S02]  /*72a0*/  ISETP.GE.AND P3, PT, R3, R246, PT ;  /* 0x000000f60300720c */ /* 0x000fe40003f66270 */
[----:B------:R-:W-:-:S02]  /*72b0*/  LOP3.LUT P5, RZ, R205, 0x1, RZ, 0xc0, !PT ;  /* 0x00000001cdff7812 */ /* 0x000fc400078ac0ff */
[--C-:B------:R-:W-:Y:S02]  /*72c0*/  SHF.R.U32.HI R203, RZ, 0xc, R36.reuse ;  /* 0x0000000cffcb7819 */ /* 0x100fe40000011624 */
[----:B------:R-:W-:Y:S02]  /*72d0*/  SHF.R.U32.HI R205, RZ, 0xb, R36 ;  /* 0x0000000bffcd7819 */ /* 0x000fe40000011624 */
[----:B------:R-:W-:Y:S02]  /*72e0*/  FSEL R50, R50, -INF , P4 ;  /* 0xff80000032327808 */ /* 0x000fe40002000000 */
[----:B------:R-:W-:Y:S02]  /*72f0*/  FMNMX3 R204, R204, R47, R48, !PT ;  /* 0x0000002fcccc7276 */ /* 0x000fe40007800030 */
[----:B------:R-:W-:Y:S02]  /*7300*/  LOP3.LUT P4, RZ, R203, 0x1, RZ, 0xc0, !PT ;  /* 0x00000001cbff7812 */ /* 0x000fe4000788c0ff */
[----:B------:R-:W-:-:S02]  /*7310*/  FSEL R51, R51, -INF , P3 ;  /* 0xff80000033337808 */ /* 0x000fc40001800000 */
[----:B------:R-:W-:Y:S02]  /*7320*/  LOP3.LUT P3, RZ, R205, 0x1, RZ, 0xc0, !PT ;  /* 0x00000001cdff7812 */ /* 0x000fe4000786c0ff */
[--C-:B------:R-:W-:Y:S02]  /*7330*/  SHF.R.U32.HI R203, RZ, 0xa, R36.reuse ;  /* 0x0000000affcb7819 */ /* 0x100fe40000011624 */
[----:B------:R-:W-:Y:S02]  /*7340*/  SHF.R.U32.HI R205, RZ, 0x9, R36 ;  /* 0x00000009ffcd7819 */ /* 0x000fe40000011624 */
[----:B------:R-:W-:Y:S02]  /*7350*/  FSEL R52, R52, -INF , !P6 ;  /* 0xff80000034347808 */ /* 0x000fe40007000000 */
[----:B------:R-:W-:Y:S02]  /*7360*/  FMNMX3 R204, R204, R49, R50, !PT ;  /* 0x00000031cccc7276 */ /* 0x000fe40007800032 */
[----:B------:R-:W-:-:S02]  /*7370*/  LOP3.LUT P6, RZ, R203, 0x1, RZ, 0xc0, !PT ;  /* 0x00000001cbff7812 */ /* 0x000fc400078cc0ff */
[----:B------:R-:W-:Y:S02]  /*7380*/  FSEL R53, R53, -INF , !P1 ;  /* 0xff80000035357808 */ /* 0x000fe40004800000 */
[----:B------:R-:W-:Y:S02]  /*7390*/  LOP3.LUT P1, RZ, R205, 0x1, RZ, 0xc0, !PT ;  /* 0x00000001cdff7812 */ /* 0x000fe4000782c0ff */
[----:B------:R-:W-:Y:S02]  /*73a0*/  SHF.R.U32.HI R203, RZ, 0x8, R36 ;  /* 0x00000008ffcb7819 */ /* 0x000fe40000011624 */
[----:B------:R-:W-:Y:S02]  /*73b0*/  FSEL R54, R54, -INF , !P5 ;  /* 0xff80000036367808 */ /* 0x000fe40006800000 */
[----:B------:R-:W-:Y:S02]  /*73c0*/  FMNMX3 R204, R204, R51, R52, !PT ;  /* 0x00000033cccc7276 */ /* 0x000fe40007800034 */
[----:B------:R-:W-:-:S02]  /*73d0*/  SHF.R.U32.HI R205, RZ, 0x7, R36 ;  /* 0x00000007ffcd7819 */ /* 0x000fc40000011624 */
[----:B------:R-:W-:Y:S02]  /*73e0*/  LOP3.LUT P5, RZ, R203, 0x1, RZ, 0xc0, !PT ;  /* 0x00000001cbff7812 */ /* 0x000fe400078ac0ff */
[----:B------:R-:W-:Y:S02]  /*73f0*/  FSEL R55, R55, -INF , !P4 ;  /* 0xff80000037377808 */ /* 0x000fe40006000000 */
[----:B------:R-:W-:Y:S02]  /*7400*/  FSEL R56, R56, -INF , !P3 ;  /* 0xff80000038387808 */ /* 0x000fe40005800000 */
[----:B------:R-:W-:Y:S02]  /*7410*/  FMNMX3 R204, R204, R53, R54, !PT ;  /* 0x00000035cccc7276 */ /* 0x000fe40007800036 */
[----:B------:R-:W-:Y:S02]  /*7420*/  LOP3.LUT P4, RZ, R205, 0x1, RZ, 0xc0, !PT ;  /* 0x00000001cdff7812 */ /* 0x000fe4000788c0ff */
[----:B------:R-:W-:-:S02]  /*7430*/  SHF.R.U32.HI R203, RZ, 0x6, R36 ;  /* 0x00000006ffcb7819 */ /* 0x000fc40000011624 */
[----:B------:R-:W-:Y:S02]  /*7440*/  SHF.R.U32.HI R205, RZ, 0x5, R36 ;  /* 0x00000005ffcd7819 */ /* 0x000fe40000011624 */
[----:B------:R-:W-:Y:S02]  /*7450*/  FSEL R57, R57, -INF , !P6 ;  /* 0xff80000039397808 */ /* 0x000fe40007000000 */
[----:B------:R-:W-:Y:S02]  /*7460*/  FSEL R58, R58, -INF , !P1 ;  /* 0xff8000003a3a7808 */ /* 0x000fe40004800000 */
[----:B------:R-:W-:Y:S02]  /*7470*/  FMNMX3 R204, R204, R55, R56, !PT ;  /* 0x00000037cccc7276 */ /* 0x000fe40007800038 */
[----:B------:R-:W-:Y:S02]  /*7480*/  LOP3.LUT P3, RZ, R203, 0x1, RZ, 0xc0, !PT ;  /* 0x00000001cbff7812 */ /* 0x000fe4000786c0ff */
[----:B------:R-:W-:-:S02]  /*7490*/  LOP3.LUT P6, RZ, R205, 0x1, RZ, 0xc0, !PT ;  /* 0x00000001cdff7812 */ /* 0x000fc400078cc0ff */
[--C-:B------:R-:W-:Y:S02]  /*74a0*/  SHF.R.U32.HI R203, RZ, 0x4, R36.reuse ;  /* 0x00000004ffcb7819 */ /* 0x100fe40000011624 */
[----:B------:R-:W-:Y:S02]  /*74b0*/  SHF.R.U32.HI R205, RZ, 0x3, R36 ;  /* 0x00000003ffcd7819 */ /* 0x000fe40000011624 */
[----:B------:R-:W-:Y:S02]  /*74c0*/  FSEL R59, R59, -INF , !P5 ;  /* 0xff8000003b3b7808 */ /* 0x000fe40006800000 */
[----:B------:R-:W-:Y:S02]  /*74d0*/  FSEL R60, R60, -INF , !P4 ;  /* 0xff8000003c3c7808 */ /* 0x000fe40006000000 */
[----:B------:R-:W-:Y:S02]  /*74e0*/  FMNMX3 R204, R204, R57, R58, !PT ;  /* 0x00000039cccc7276 */ /* 0x000fe4000780003a */
[----:B------:R-:W-:-:S02]  /*74f0*/  LOP3.LUT P1, RZ, R203, 0x1, RZ, 0xc0, !PT ;  /* 0x00000001cbff7812 */ /* 0x000fc4000782c0ff */
[----:B------:R-:W-:Y:S02]  /*7500*/  LOP3.LUT P5, RZ, R205, 0x1, RZ, 0xc0, !PT ;  /* 0x00000001cdff7812 */ /* 0x000fe400078ac0ff */
[--C-:B------:R-:W-:Y:S02]  /*7510*/  SHF.R.U32.HI R203, RZ, 0x2, R36.reuse ;  /* 0x00000002ffcb7819 */ /* 0x100fe40000011624 */
[----:B------:R-:W-:Y:S02]  /*7520*/  SHF.R.U32.HI R36, RZ, 0x1, R36 ;  /* 0x00000001ff247819 */ /* 0x000fe40000011624 */
[----:B------:R-:W-:Y:S02]  /*7530*/  FSEL R61, R61, -INF , !P3 ;  /* 0xff8000003d3d7808 */ /* 0x000fe40005800000 */
[----:B------:R-:W-:Y:S02]  /*7540*/  FSEL R205, R62, -INF , !P6 ;  /* 0xff8000003ecd7808 */ /* 0x000fe40007000000 */
[----:B------:R-:W-:-:S02]  /*7550*/  FMNMX3 R204, R204, R59, R60, !PT ;  /* 0x0000003bcccc7276 */ /* 0x000fc4000780003c */
[----:B------:R-:W-:Y:S02]  /*7560*/  LOP3.LUT P4, RZ, R203, 0x1, RZ, 0xc0, !PT ;  /* 0x00000001cbff7812 */ /* 0x000fe4000788c0ff */
[----:B------:R-:W-:Y:S02]  /*7570*/  LOP3.LUT P3, RZ, R36, 0x1, RZ, 0xc0, !PT ;  /* 0x0000000124ff7812 */ /* 0x000fe4000786c0ff */
[----:B------:R-:W-:Y:S02]  /*7580*/  FSEL R207, R63, -INF , !P1 ;  /* 0xff8000003fcf7808 */ /* 0x000fe40004800000 */
[----:B------:R-:W-:Y:S02]  /*7590*/  FSEL R66, R64, -INF , !P5 ;  /* 0xff80000040427808 */ /* 0x000fe40006800000 */
[----:B------:R-:W-:Y:S02]  /*75a0*/  FMNMX3 R204, R204, R61, R205, !PT ;  /* 0x0000003dcccc7276 */ /* 0x000fe400078000cd */
[----:B------:R-:W-:-:S02]  /*75b0*/  FSEL R206, R65, -INF , !P4 ;  /* 0xff80000041ce7808 */ /* 0x000fc40006000000 */
[----:B------:R-:W-:Y:S02]  /*75c0*/  FSEL R209, R209, -INF , !P3 ;  /* 0xff800000d1d17808 */ /* 0x000fe40005800000 */
[----:B------:R-:W-:Y:S02]  /*75d0*/  FMNMX3 R204, R204, R207, R66, !PT ;  /* 0x000000cfcccc7276 */ /* 0x000fe40007800042 */
[----:B------:R-:W-:Y:S02]  /*75e0*/  FSEL R67, R67, -INF , P2 ;  /* 0xff80000043437808 */ /* 0x000fe40001000000 */
[----:B------:R-:W-:Y:S02]  /*75f0*/  FMNMX3 R204, R204, R206, R209, !PT ;  /* 0x000000cecccc7276 */ /* 0x000fe400078000d1 */
[----:B------:R-:W-:Y:S02]  /*7600*/  IADD3 RZ, P2, PT, R198, UR29, RZ ;  /* 0x0000001dc6ff7c10 */ /* 0x000fe4000ff5e0ff */
[----:B------:R-:W-:-:S02]  /*7610*/  FMNMX R204, R67, R204, !PT ;  /* 0x000000cc43cc7209 */ /* 0x000fc40007800000 */
[----:B------:R-:W-:-:S03]  /*7620*/  IADD3 RZ, P3, PT, R182, UR29, RZ ;  /* 0x0000001db6ff7c10 */ /* 0x000fc6000ff7e0ff */
[----:B------:R-:W2:Y:S02]  /*7630*/  SHFL.BFLY PT, R36, R204, 0x10, 0x1f ;  /* 0x0e001f00cc247f89 */ /* 0x000ea400000e0000 */
[----:B--2---:R-:W-:-:S05]  /*7640*/  FMNMX3 R36, R204, R36, R201, !PT ;  /* 0x00000024cc247276 */ /* 0x004fca00078000c9 */
[--C-:B------:R-:W-:Y:S01]  /*7650*/  FADD R4, R4, -R36.reuse ;  /* 0x8000002404047221 */ /* 0x100fe20000000000 */
[--C-:B------:R-:W-:Y:S01]  /*7660*/  FADD R5, R5, -R36.reuse ;  /* 0x8000002405057221 */ /* 0x100fe20000000000 */
[--C-:B------:R-:W-:Y:S01]  /*7670*/  FADD R6, R6, -R36.reuse ;  /* 0x8000002406067221 */ /* 0x100fe20000000000 */
[--C-:B------:R-:W-:Y:S01]  /*7680*/  FADD R7, R7, -R36.reuse ;  /* 0x8000002407077221 */ /* 0x100fe20000000000 */
[----:B------:R-:W-:Y:S01]  /*7690*/  FMUL R4, R4, 1.4426950216293334961 ;  /* 0x3fb8aa3b04047820 */ /* 0x000fe20000400000 */
[----:B------:R-:W-:Y:S01]  /*76a0*/  FMUL R5, R5, 1.4426950216293334961 ;  /* 0x3fb8aa3b05057820 */ /* 0x000fe20000400000 */
[----:B------:R-:W-:Y:S01]  /*76b0*/  FMUL R6, R6, 1.4426950216293334961 ;  /* 0x3fb8aa3b06067820 */ /* 0x000fe20000400000 */
[----:B------:R-:W-:Y:S01]  /*76c0*/  FMUL R7, R7, 1.4426950216293334961 ;  /* 0x3fb8aa3b07077820 */ /* 0x000fe20000400000 */
[--C-:B------:R-:W-:Y:S01]  /*76d0*/  FADD R8, R8, -R36.reuse ;  /* 0x8000002408087221 */ /* 0x100fe20000000000 */
[--C-:B------:R-:W-:Y:S01]  /*76e0*/  FADD R17, R17, -R36.reuse ;  /* 0x8000002411117221 */ /* 0x100fe20000000000 */
[----:B------:R-:W-:Y:S01]  /*76f0*/  MUFU.EX2 R4, R4 ;  /* 0x0000000400047308 */ /* 0x000fe20000000800 */
[--C-:B------:R-:W-:Y:S01]  /*7700*/  FADD R9, R9, -R36.reuse ;  /* 0x8000002409097221 */ /* 0x100fe20000000000 */
[----:B------:R-:W-:Y:S01]  /*7710*/  FMUL R8, R8, 1.4426950216293334961 ;  /* 0x3fb8aa3b08087820 */ /* 0x000fe20000400000 */
[----:B------:R-:W-:Y:S01]  /*7720*/  FMUL R17, R17, 1.4426950216293334961 ;  /* 0x3fb8aa3b11117820 */ /* 0x000fe20000400000 */
[--C-:B------:R-:W-:Y:S01]  /*7730*/  FADD R27, R27, -R36.reuse ;  /* 0x800000241b1b7221 */ /* 0x100fe20000000000 */
[--C-:B------:R-:W-:Y:S01]  /*7740*/  FADD R16, R16, -R36.reuse ;  /* 0x8000002410107221 */ /* 0x100fe20000000000 */
[--C-:B------:R-:W-:Y:S01]  /*7750*/  FADD R22, R22, -R36.reuse ;  /* 0x8000002416167221 */ /* 0x100fe20000000000 */
[--C-:B------:R-:W-:Y:S01]  /*7760*/  FADD R19, R19, -R36.reuse ;  /* 0x8000002413137221 */ /* 0x100fe20000000000 */
[----:B------:R-:W2:Y:S01]  /*7770*/  MUFU.EX2 R5, R5 ;  /* 0x0000000500057308 */ /* 0x000ea20000000800 */
[--C-:B------:R-:W-:Y:S01]  /*7780*/  FADD R24, R24, -R36.reuse ;  /* 0x8000002418187221 */ /* 0x100fe20000000000 */
[----:B------:R-:W-:Y:S01]  /*7790*/  FMUL R9, R9, 1.4426950216293334961 ;  /* 0x3fb8aa3b09097820 */ /* 0x000fe20000400000 */
[--C-:B------:R-:W-:Y:S01]  /*77a0*/  FADD R10, R10, -R36.reuse ;  /* 0x800000240a0a7221 */ /* 0x100fe20000000000 */
[--C-:B------:R-:W-:Y:S01]  /*77b0*/  FADD R26, R26, -R36.reuse ;  /* 0x800000241a1a7221 */ /* 0x100fe20000000000 */
[----:B------:R-:W-:Y:S01]  /*77c0*/  FMUL R27, R27, 1.4426950216293334961 ;  /* 0x3fb8aa3b1b1b7820 */ /* 0x000fe20000400000 */
[--C-:B------:R-:W-:Y:S01]  /*77d0*/  FADD R32, R32, -R36.reuse ;  /* 0x8000002420207221 */ /* 0x100fe20000000000 */
[----:B------:R-:W-:Y:S01]  /*77e0*/  FMUL R62, R16, 1.4426950216293334961 ;  /* 0x3fb8aa3b103e7820 */ /* 0x000fe20000400000 */
[----:B------:R-:W3:Y:S01]  /*77f0*/  MUFU.EX2 R6, R6 ;  /* 0x0000000600067308 */ /* 0x000ee20000000800 */
[--C-:B------:R-:W-:Y:S01]  /*7800*/  FADD R33, R33, -R36.reuse ;  /* 0x8000002421217221 */ /* 0x100fe20000000000 */
[--C-:B------:R-:W-:Y:S01]  /*7810*/  FADD R11, R11, -R36.reuse ;  /* 0x800000240b0b7221 */ /* 0x100fe20000000000 */
[----:B------:R-:W-:Y:S01]  /*7820*/  FMUL R16, R19, 1.4426950216293334961 ;  /* 0x3fb8aa3b13107820 */ /* 0x000fe20000400000 */
[----:B------:R-:W-:Y:S01]  /*7830*/  FMUL R10, R10, 1.4426950216293334961 ;  /* 0x3fb8aa3b0a0a7820 */ /* 0x000fe20000400000 */
[--C-:B------:R-:W-:Y:S01]  /*7840*/  FADD R12, R12, -R36.reuse ;  /* 0x800000240c0c7221 */ /* 0x100fe20000000000 */
[----:B------:R-:W-:Y:S01]  /*7850*/  FMUL R19, R26, 1.4426950216293334961 ;  /* 0x3fb8aa3b1a137820 */ /* 0x000fe20000400000 */
[--C-:B------:R-:W-:Y:S01]  /*7860*/  FADD R13, R13, -R36.reuse ;  /* 0x800000240d0d7221 */ /* 0x100fe20000000000 */
[----:B------:R-:W4:Y:S01]  /*7870*/  MUFU.EX2 R7, R7 ;  /* 0x0000000700077308 */ /* 0x000f220000000800 */
[----:B------:R-:W-:Y:S01]  /*7880*/  FMUL R26, R32, 1.4426950216293334961 ;  /* 0x3fb8aa3b201a7820 */ /* 0x000fe20000400000 */
[--C-:B------:R-:W-:Y:S01]  /*7890*/  FADD R14, R14, -R36.reuse ;  /* 0x800000240e0e7221 */ /* 0x100fe20000000000 */
[--C-:B------:R-:W-:Y:S01]  /*78a0*/  FADD R32, R38, -R36.reuse ;  /* 0x8000002426207221 */ /* 0x100fe20000000000 */
[----:B------:R-:W-:Y:S01]  /*78b0*/  FMUL R65, R11, 1.4426950216293334961 ;  /* 0x3fb8aa3b0b417820 */ /* 0x000fe20000400000 */
[--C-:B------:R-:W-:Y:S01]  /*78c0*/  FADD R15, R15, -R36.reuse ;  /* 0x800000240f0f7221 */ /* 0x100fe20000000000 */
[----:B------:R-:W-:Y:S01]  /*78d0*/  FMUL R11, R12, 1.4426950216293334961 ;  /* 0x3fb8aa3b0c0b7820 */ /* 0x000fe20000400000 */
[--C-:B------:R-:W-:Y:S01]  /*78e0*/  FADD R18, R18, -R36.reuse ;  /* 0x8000002412127221 */ /* 0x100fe20000000000 */
[----:B------:R5:W-:Y:S01]  /*78f0*/  MUFU.EX2 R63, R17 ;  /* 0x00000011003f7308 */ /* 0x000be20000000800 */
[----:B------:R-:W-:Y:S01]  /*7900*/  FMUL R12, R13, 1.4426950216293334961 ;  /* 0x3fb8aa3b0d0c7820 */ /* 0x000fe20000400000 */
[--C-:B------:R-:W-:Y:S01]  /*7910*/  FADD R23, R23, -R36.reuse ;  /* 0x8000002417177221 */ /* 0x100fe20000000000 */
[----:B------:R-:W-:Y:S01]  /*7920*/  FMUL R13, R14, 1.4426950216293334961 ;  /* 0x3fb8aa3b0e0d7820 */ /* 0x000fe20000400000 */
[--C-:B------:R-:W-:Y:S01]  /*7930*/  FADD R25, R25, -R36.reuse ;  /* 0x8000002419197221 */ /* 0x100fe20000000000 */
[----:B------:R-:W-:Y:S01]  /*7940*/  FMUL R203, R32, 1.4426950216293334961 ;  /* 0x3fb8aa3b20cb7820 */ /* 0x000fe20000400000 */
[----:B------:R-:W-:Y:S01]  /*7950*/  FMUL R14, R15, 1.4426950216293334961 ;  /* 0x3fb8aa3b0f0e7820 */ /* 0x000fe20000400000 */
[--C-:B------:R-:W-:Y:S01]  /*7960*/  FADD R29, R29, -R36.reuse ;  /* 0x800000241d1d7221 */ /* 0x100fe20000000000 */
[----:B------:R-:W0:Y:S01]  /*7970*/  MUFU.EX2 R8, R8 ;  /* 0x0000000800087308 */ /* 0x000e220000000800 */
[----:B-----5:R-:W-:Y:S01]  /*7980*/  FMUL R17, R22, 1.4426950216293334961 ;  /* 0x3fb8aa3b16117820 */ /* 0x020fe20000400000 */
[----:B------:R-:W-:Y:S01]  /*7990*/  FMUL R22, R24, 1.4426950216293334961 ;  /* 0x3fb8aa3b18167820 */ /* 0x000fe20000400000 */
        /* <DEDUP_REMOVED lines=8> */
[--C-:B------:R-:W-:Y:S01]  /*7a20*/  FADD R35, R35, -R36.reuse ;  /* 0x8000002423237221 */ /* 0x100fe20000000000 */
[----:B------:R-:W-:Y:S01]  /*7a30*/  FMUL R25, R29, 1.4426950216293334961 ;  /* 0x3fb8aa3b1d197820 */ /* 0x000fe20000400000 */
[----:B------:R-:W-:Y:S01]  /*7a40*/  FMUL R29, R30, 1.4426950216293334961 ;  /* 0x3fb8aa3b1e1d7820 */ /* 0x000fe20000400000 */
[----:B------:R-:W-:Y:S01]  /*7a50*/  FMUL R30, R31, 1.4426950216293334961 ;  /* 0x3fb8aa3b1f1e7820 */ /* 0x000fe20000400000 */
[----:B------:R-:W-:Y:S01]  /*7a60*/  FMUL R31, R34, 1.4426950216293334961 ;  /* 0x3fb8aa3b221f7820 */ /* 0x000fe20000400000 */
[----:B------:R-:W1:Y:S01]  /*7a70*/  MUFU.EX2 R9, R9 ;  /* 0x0000000900097308 */ /* 0x000e620000000800 */
[----:B-----5:R-:W-:Y:S01]  /*7a80*/  FMUL R27, R33, 1.4426950216293334961 ;  /* 0x3fb8aa3b211b7820 */ /* 0x020fe20000400000 */
[----:B--2---:R-:W-:Y:S01]  /*7a90*/  FADD R33, R4, R5 ;  /* 0x0000000504217221 */ /* 0x004fe20000000000 */
[----:B------:R-:W-:Y:S01]  /*7aa0*/  FMUL R35, R35, 1.4426950216293334961 ;  /* 0x3fb8aa3b23237820 */ /* 0x000fe20000400000 */
[--C-:B------:R-:W-:Y:S01]  /*7ab0*/  FADD R20, R20, -R36.reuse ;  /* 0x8000002414147221 */ /* 0x100fe20000000000 */
[----:B------:R-:W-:Y:S01]  /*7ac0*/  FADD R21, R21, -R36 ;  /* 0x8000002415157221 */ /* 0x000fe20000000000 */
[----:B---3--:R-:W-:Y:S01]  /*7ad0*/  FADD R32, R6, R33 ;  /* 0x0000002106207221 */ /* 0x008fe20000000000 */
[----:B------:R-:W-:Y:S01]  /*7ae0*/  FMUL R24, R24, 1.4426950216293334961 ;  /* 0x3fb8aa3b18187820 */ /* 0x000fe20000400000 */
[----:B------:R-:W2:Y:S01]  /*7af0*/  MUFU.EX2 R10, R10 ;  /* 0x0000000a000a7308 */ /* 0x000ea20000000800 */
[----:B------:R-:W-:Y:S01]  /*7b00*/  FMUL R20, R20, 1.4426950216293334961 ;  /* 0x3fb8aa3b14147820 */ /* 0x000fe20000400000 */
[----:B----4-:R-:W-:Y:S01]  /*7b10*/  FADD R33, R7, R32 ;  /* 0x0000002007217221 */ /* 0x010fe20000000000 */
[----:B------:R-:W-:Y:S01]  /*7b20*/  FMUL R21, R21, 1.4426950216293334961 ;  /* 0x3fb8aa3b15157820 */ /* 0x000fe20000400000 */
[--C-:B------:R-:W-:Y:S01]  /*7b30*/  FADD R32, R41, -R36.reuse ;  /* 0x8000002429207221 */ /* 0x100fe20000000000 */
[--C-:B------:R-:W-:Y:S01]  /*7b40*/  FADD R37, R37, -R36.reuse ;  /* 0x8000002425257221 */ /* 0x100fe20000000000 */
[----:B0-----:R-:W-:Y:S01]  /*7b50*/  FADD R34, R8, R33 ;  /* 0x0000002108227221 */ /* 0x001fe20000000000 */
[--C-:B------:R-:W-:Y:S01]  /*7b60*/  FADD R39, R39, -R36.reuse ;  /* 0x8000002427277221 */ /* 0x100fe20000000000 */
[----:B------:R-:W0:Y:S01]  /*7b70*/  MUFU.EX2 R65, R65 ;  /* 0x0000004100417308 */ /* 0x000e220000000800 */
[----:B------:R-:W-:Y:S01]  /*7b80*/  FMUL R33, R32, 1.4426950216293334961 ;  /* 0x3fb8aa3b20217820 */ /* 0x000fe20000400000 */
[--C-:B------:R-:W-:Y:S01]  /*7b90*/  FADD R32, R42, -R36.reuse ;  /* 0x800000242a207221 */ /* 0x100fe20000000000 */
[----:B------:R-:W-:Y:S01]  /*7ba0*/  FMUL R37, R37, 1.4426950216293334961 ;  /* 0x3fb8aa3b25257820 */ /* 0x000fe20000400000 */
[----:B------:R-:W-:Y:S01]  /*7bb0*/  FMUL R39, R39, 1.4426950216293334961 ;  /* 0x3fb8aa3b27277820 */ /* 0x000fe20000400000 */
[--C-:B------:R-:W-:Y:S01]  /*7bc0*/  FADD R217, R217, -R36.reuse ;  /* 0x80000024d9d97221 */ /* 0x100fe20000000000 */
[----:B------:R-:W-:Y:S01]  /*7bd0*/  FMUL R32, R32, 1.4426950216293334961 ;  /* 0x3fb8aa3b20207820 */ /* 0x000fe20000400000 */
[--C-:B------:R-:W-:Y:S01]  /*7be0*/  FADD R40, R40, -R36.reuse ;  /* 0x8000002428287221 */ /* 0x100fe20000000000 */
[----:B------:R-:W3:Y:S01]  /*7bf0*/  MUFU.EX2 R11, R11 ;  /* 0x0000000b000b7308 */ /* 0x000ee20000000800 */
[----:B------:R-:W-:Y:S01]  /*7c00*/  FMUL R204, R217, 1.4426950216293334961 ;  /* 0x3fb8aa3bd9cc7820 */ /* 0x000fe20000400000 */
[--C-:B------:R-:W-:Y:S01]  /*7c10*/  FADD R43, R43, -R36.reuse ;  /* 0x800000242b2b7221 */ /* 0x100fe20000000000 */
[----:B------:R-:W-:Y:S01]  /*7c20*/  FMUL R40, R40, 1.4426950216293334961 ;  /* 0x3fb8aa3b28287820 */ /* 0x000fe20000400000 */
[--C-:B------:R-:W-:Y:S01]  /*7c30*/  FADD R44, R44, -R36.reuse ;  /* 0x800000242c2c7221 */ /* 0x100fe20000000000 */
[--C-:B------:R-:W-:Y:S01]  /*7c40*/  FADD R45, R45, -R36.reuse ;  /* 0x800000242d2d7221 */ /* 0x100fe20000000000 */
[----:B------:R-:W-:Y:S01]  /*7c50*/  FMUL R211, R43, 1.4426950216293334961 ;  /* 0x3fb8aa3b2bd37820 */ /* 0x000fe20000400000 */
[--C-:B------:R-:W-:Y:S01]  /*7c60*/  FADD R46, R46, -R36.reuse ;  /* 0x800000242e2e7221 */ /* 0x100fe20000000000 */
[----:B------:R-:W4:Y:S01]  /*7c70*/  MUFU.EX2 R12, R12 ;  /* 0x0000000c000c7308 */ /* 0x000f220000000800 */
[----:B------:R-:W-:Y:S01]  /*7c80*/  FMUL R43, R44, 1.4426950216293334961 ;  /* 0x3fb8aa3b2c2b7820 */ /* 0x000fe20000400000 */
[----:B------:R-:W-:Y:S01]  /*7c90*/  FMUL R44, R45, 1.4426950216293334961 ;  /* 0x3fb8aa3b2d2c7820 */ /* 0x000fe20000400000 */
[----:B------:R-:W-:Y:S01]  /*7ca0*/  FMUL R46, R46, 1.4426950216293334961 ;  /* 0x3fb8aa3b2e2e7820 */ /* 0x000fe20000400000 */
[--C-:B------:R-:W-:Y:S01]  /*7cb0*/  FADD R47, R47, -R36.reuse ;  /* 0x800000242f2f7221 */ /* 0x100fe20000000000 */
[--C-:B------:R-:W-:Y:S01]  /*7cc0*/  FADD R48, R48, -R36.reuse ;  /* 0x8000002430307221 */ /* 0x100fe20000000000 */
[--C-:B------:R-:W-:Y:S01]  /*7cd0*/  FADD R49, R49, -R36.reuse ;  /* 0x8000002431317221 */ /* 0x100fe20000000000 */
[--C-:B------:R-:W-:Y:S01]  /*7ce0*/  FADD R50, R50, -R36.reuse ;  /* 0x8000002432327221 */ /* 0x100fe20000000000 */
[----:B------:R1:W-:Y:S01]  /*7cf0*/  MUFU.EX2 R64, R35 ;  /* 0x0000002300407308 */ /* 0x0003e20000000800 */
[----:B------:R-:W-:Y:S01]  /*7d00*/  FMUL R47, R47, 1.4426950216293334961 ;  /* 0x3fb8aa3b2f2f7820 */ /* 0x000fe20000400000 */
[----:B------:R-:W-:Y:S01]  /*7d10*/  FMUL R45, R48, 1.4426950216293334961 ;  /* 0x3fb8aa3b302d7820 */ /* 0x000fe20000400000 */
[----:B------:R-:W-:Y:S01]  /*7d20*/  FMUL R50, R50, 1.4426950216293334961 ;  /* 0x3fb8aa3b32327820 */ /* 0x000fe20000400000 */
[--C-:B------:R-:W-:Y:S01]  /*7d30*/  FADD R51, R51, -R36.reuse ;  /* 0x8000002433337221 */ /* 0x100fe20000000000 */
[--C-:B------:R-:W-:Y:S01]  /*7d40*/  FADD R52, R52, -R36.reuse ;  /* 0x8000002434347221 */ /* 0x100fe20000000000 */
[--C-:B------:R-:W-:Y:S01]  /*7d50*/  FADD R53, R53, -R36.reuse ;  /* 0x8000002435357221 */ /* 0x100fe20000000000 */
[----:B------:R-:W-:Y:S01]  /*7d60*/  FADD R54, R54, -R36 ;  /* 0x8000002436367221 */ /* 0x000fe20000000000 */
[----:B------:R-:W5:Y:S01]  /*7d70*/  MUFU.EX2 R13, R13 ;  /* 0x0000000d000d7308 */ /* 0x000f620000000800 */
[----:B-1----:R-:W-:Y:S01]  /*7d80*/  FADD R35, R9, R34 ;  /* 0x0000002209237221 */ /* 0x002fe20000000000 */
[----:B------:R-:W-:Y:S01]  /*7d90*/  FMUL R51, R51, 1.4426950216293334961 ;  /* 0x3fb8aa3b33337820 */ /* 0x000fe20000400000 */
[----:B------:R-:W-:Y:S01]  /*7da0*/  FMUL R48, R53, 1.4426950216293334961 ;  /* 0x3fb8aa3b35307820 */ /* 0x000fe20000400000 */
[----:B------:R-:W-:Y:S01]  /*7db0*/  FMUL R54, R54, 1.4426950216293334961 ;  /* 0x3fb8aa3b36367820 */ /* 0x000fe20000400000 */
[----:B--2---:R-:W-:Y:S01]  /*7dc0*/  FADD R34, R10, R35 ;  /* 0x000000230a227221 */ /* 0x004fe20000000000 */
[--C-:B------:R-:W-:Y:S01]  /*7dd0*/  FADD R56, R56, -R36.reuse ;  /* 0x8000002438387221 */ /* 0x100fe20000000000 */
[----:B------:R-:W-:Y:S01]  /*7de0*/  FADD R57, R57, -R36 ;  /* 0x8000002439397221 */ /* 0x000fe20000000000 */
[----:B------:R-:W1:Y:S01]  /*7df0*/  MUFU.EX2 R14, R14 ;  /* 0x0000000e000e7308 */ /* 0x000e620000000800 */
[----:B0-----:R-:W-:Y:S01]  /*7e00*/  FADD R34, R65, R34 ;  /* 0x0000002241227221 */ /* 0x001fe20000000000 */
[--C-:B------:R-:W-:Y:S01]  /*7e10*/  FADD R58, R58, -R36.reuse ;  /* 0x800000243a3a7221 */ /* 0x100fe20000000000 */
[--C-:B------:R-:W-:Y:S01]  /*7e20*/  FADD R59, R59, -R36.reuse ;  /* 0x800000243b3b7221 */ /* 0x100fe20000000000 */
[----:B------:R-:W-:Y:S01]  /*7e30*/  FADD R60, R60, -R36 ;  /* 0x800000243c3c7221 */ /* 0x000fe20000000000 */
[----:B---3--:R-:W-:Y:S01]  /*7e40*/  FADD R35, R11, R34 ;  /* 0x000000220b237221 */ /* 0x008fe20000000000 */
[----:B------:R-:W-:Y:S01]  /*7e50*/  FMUL R58, R58, 1.4426950216293334961 ;  /* 0x3fb8aa3b3a3a7820 */ /* 0x000fe20000400000 */
[----:B------:R-:W-:Y:S01]  /*7e60*/  FMUL R59, R59, 1.4426950216293334961 ;  /* 0x3fb8aa3b3b3b7820 */ /* 0x000fe20000400000 */
[----:B------:R-:W0:Y:S01]  /*7e70*/  MUFU.EX2 R62, R62 ;  /* 0x0000003e003e7308 */ /* 0x000e220000000800 */
[----:B----4-:R-:W-:Y:S01]  /*7e80*/  FADD R34, R12, R35 ;  /* 0x000000230c227221 */ /* 0x010fe20000000000 */
[--C-:B------:R-:W-:Y:S01]  /*7e90*/  FADD R61, R61, -R36.reuse ;  /* 0x800000243d3d7221 */ /* 0x100fe20000000000 */
[--C-:B------:R-:W-:Y:S01]  /*7ea0*/  FADD R205, R205, -R36.reuse ;  /* 0x80000024cdcd7221 */ /* 0x100fe20000000000 */
[----:B------:R-:W-:Y:S01]  /*7eb0*/  FADD R207, R207, -R36 ;  /* 0x80000024cfcf7221 */ /* 0x000fe20000000000 */
[----:B-----5:R-:W-:Y:S01]  /*7ec0*/  FADD R35, R13, R34 ;  /* 0x000000220d237221 */ /* 0x020fe20000000000 */
[----:B------:R-:W-:Y:S01]  /*7ed0*/  FMUL R53, R61, 1.4426950216293334961 ;  /* 0x3fb8aa3b3d357820 */ /* 0x000fe20000400000 */
[----:B------:R-:W-:Y:S01]  /*7ee0*/  FMUL R205, R205, 1.4426950216293334961 ;  /* 0x3fb8aa3bcdcd7820 */ /* 0x000fe20000400000 */
[----:B------:R-:W2:Y:S01]  /*7ef0*/  MUFU.EX2 R15, R15 ;  /* 0x0000000f000f7308 */ /* 0x000ea20000000800 */
[----:B-1----:R-:W-:Y:S01]  /*7f00*/  FADD R35, R14, R35 ;  /* 0x000000230e237221 */ /* 0x002fe20000000000 */
[--C-:B------:R-:W-:Y:S01]  /*7f10*/  FADD R66, R66, -R36.reuse ;  /* 0x8000002442427221 */ /* 0x100fe20000000000 */
[----:B------:R-:W-:Y:S01]  /*7f20*/  FMUL R207, R207, 1.4426950216293334961 ;  /* 0x3fb8aa3bcfcf7820 */ /* 0x000fe20000400000 */
[--C-:B------:R-:W-:Y:S01]  /*7f30*/  FADD R206, R206, -R36.reuse ;  /* 0x80000024cece7221 */ /* 0x100fe20000000000 */
[--C-:B------:R-:W-:Y:S01]  /*7f40*/  FADD R209, R209, -R36.reuse ;  /* 0x80000024d1d17221 */ /* 0x100fe20000000000 */
[----:B------:R-:W-:-:S02]  /*7f50*/  FADD R67, R67, -R36 ;  /* 0x8000002443437221 */ /* 0x000fc40000000000 */
[----:B------:R-:W1:Y:S01]  /*7f60*/  MUFU.EX2 R16, R16 ;  /* 0x0000001000107308 */ /* 0x000e620000000800 */
[----:B0-----:R-:W-:Y:S01]  /*7f70*/  FADD R34, R62, R35 ;  /* 0x000000233e227221 */ /* 0x001fe20000000000 */
[----:B------:R-:W-:-:S03]  /*7f80*/  FMUL R67, R67, 1.4426950216293334961 ;  /* 0x3fb8aa3b43437820 */ /* 0x000fc60000400000 */
[----:B------:R-:W-:-:S03]  /*7f90*/  FADD R34, R63, R34 ;  /* 0x000000223f227221 */ /* 0x000fc60000000000 */
[----:B------:R-:W0:Y:S08]  /*7fa0*/  MUFU.EX2 R20, R20 ;  /* 0x0000001400147308 */ /* 0x000e300000000800 */
[----:B------:R-:W3:Y:S08]  /*7fb0*/  MUFU.EX2 R21, R21 ;  /* 0x0000001500157308 */ /* 0x000ef00000000800 */
[----:B------:R-:W4:Y:S08]  /*7fc0*/  MUFU.EX2 R17, R17 ;  /* 0x0000001100117308 */ /* 0x000f300000000800 */
[----:B------:R2:W-:Y:S08]  /*7fd0*/  MUFU.EX2 R42, R33 ;  /* 0x00000021002a7308 */ /* 0x0005f00000000800 */
[----:B------:R-:W5:Y:S01]  /*7fe0*/  MUFU.EX2 R18, R18 ;  /* 0x0000001200127308 */ /* 0x000f620000000800 */
[----:B--2---:R-:W-:-:S04]  /*7ff0*/  FADD R33, R15, R34 ;  /* 0x000000220f217221 */ /* 0x004fc80000000000 */
[----:B-1----:R-:W-:-:S03]  /*8000*/  FADD R33, R16, R33 ;  /* 0x0000002110217221 */ /* 0x002fc60000000000 */
[----:B------:R-:W1:Y:S08]  /*8010*/  MUFU.EX2 R22, R22 ;  /* 0x0000001600167308 */ /* 0x000e700000000800 */
[----:B------:R0:W-:Y:S08]  /*8020*/  MUFU.EX2 R208, R32 ;  /* 0x0000002000d07308 */ /* 0x0001f00000000800 */
[----:B------:R-:W2:Y:S01]  /*8030*/  MUFU.EX2 R23, R23 ;  /* 0x0000001700177308 */ /* 0x000ea20000000800 */
[----:B0-----:R-:W-:-:S04]  /*8040*/  FADD R32, R20, R33 ;  /* 0x0000002114207221 */ /* 0x001fc80000000000 */
[----:B---3--:R-:W-:-:S03]  /*8050*/  FADD R32, R21, R32 ;  /* 0x0000002015207221 */ /* 0x008fc60000000000 */
[----:B------:R-:W0:Y:S01]  /*8060*/  MUFU.EX2 R19, R19 ;  /* 0x0000001300137308 */ /* 0x000e220000000800 */
[----:B----4-:R-:W-:-:S04]  /*8070*/  FADD R33, R17, R32 ;  /* 0x0000002011217221 */ /* 0x010fc80000000000 */
[----:B-----5:R-:W-:-:S03]  /*8080*/  FADD R33, R18, R33 ;  /* 0x0000002112217221 */ /* 0x020fc60000000000 */
[----:B------:R-:W3:Y:S01]  /*8090*/  MUFU.EX2 R24, R24 ;  /* 0x0000001800187308 */ /* 0x000ee20000000800 */
[----:B-1----:R-:W-:-:S04]  /*80a0*/  FADD R32, R22, R33 ;  /* 0x0000002116207221 */ /* 0x002fc80000000000 */
[----:B--2---:R-:W-:-:S03]  /*80b0*/  FADD R32, R23, R32 ;  /* 0x0000002017207221 */ /* 0x004fc60000000000 */
[----:B------:R-:W1:Y:S01]  /*80c0*/  MUFU.EX2 R25, R25 ;  /* 0x0000001900197308 */ /* 0x000e620000000800 */
[----:B0-----:R-:W-:-:S04]  /*80d0*/  FADD R33, R19, R32 ;  /* 0x0000002013217221 */ /* 0x001fc80000000000 */
[----:B------:R-:W-:-:S03]  /*80e0*/  FADD R33, R28, R33 ;  /* 0x000000211c217221 */ /* 0x000fc60000000000 */
[----:B------:R-:W0:Y:S01]  /*80f0*/  MUFU.EX2 R29, R29 ;  /* 0x0000001d001d7308 */ /* 0x000e220000000800 */
[----:B---3--:R-:W-:-:S07]  /*8100*/  FADD R32, R24, R33 ;  /* 0x0000002118207221 */ /* 0x008fce0000000000 */
[----:B------:R-:W2:Y:S01]  /*8110*/  MUFU.EX2 R30, R30 ;  /* 0x0000001e001e7308 */ /* 0x000ea20000000800 */
[----:B-1----:R-:W-:-:S07]  /*8120*/  FADD R32, R25, R32 ;  /* 0x0000002019207221 */ /* 0x002fce0000000000 */
[----:B------:R-:W1:Y:S01]  /*8130*/  MUFU.EX2 R26, R26 ;  /* 0x0000001a001a7308 */ /* 0x000e620000000800 */
[----:B0-----:R-:W-:-:S07]  /*8140*/  FADD R33, R29, R32 ;  /* 0x000000201d217221 */ /* 0x001fce0000000000 */
[----:B------:R-:W0:Y:S01]  /*8150*/  MUFU.EX2 R27, R27 ;  /* 0x0000001b001b7308 */ /* 0x000e220000000800 */
[----:B--2---:R-:W-:-:S07]  /*8160*/  FADD R33, R30, R33 ;  /* 0x000000211e217221 */ /* 0x004fce0000000000 */
[----:B------:R-:W2:Y:S01]  /*8170*/  MUFU.EX2 R31, R31 ;  /* 0x0000001f001f7308 */ /* 0x000ea20000000800 */
[----:B-1----:R-:W-:-:S07]  /*8180*/  FADD R32, R26, R33 ;  /* 0x000000211a207221 */ /* 0x002fce0000000000 */
[----:B------:R-:W1:Y:S01]  /*8190*/  MUFU.EX2 R37, R37 ;  /* 0x0000002500257308 */ /* 0x000e620000000800 */
[----:B0-----:R-:W-:-:S07]  /*81a0*/  FADD R32, R27, R32 ;  /* 0x000000201b207221 */ /* 0x001fce0000000000 */
[----:B------:R-:W0:Y:S01]  /*81b0*/  MUFU.EX2 R38, R39 ;  /* 0x0000002700267308 */ /* 0x000e220000000800 */
[----:B--2---:R-:W-:-:S04]  /*81c0*/  FADD R33, R31, R32 ;  /* 0x000000201f217221 */ /* 0x004fc80000000000 */
[----:B------:R-:W-:-:S03]  /*81d0*/  FADD R32, R64, R33 ;  /* 0x0000002140207221 */ /* 0x000fc60000000000 */
[----:B------:R-:W2:Y:S01]  /*81e0*/  MUFU.EX2 R203, R203 ;  /* 0x000000cb00cb7308 */ /* 0x000ea20000000800 */
[----:B-1----:R-:W-:Y:S01]  /*81f0*/  FADD R33, R37, R32 ;  /* 0x0000002025217221 */ /* 0x002fe20000000000 */
[----:B------:R-:W-:-:S04]  /*8200*/  FADD R32, R55, -R36 ;  /* 0x8000002437207221 */ /* 0x000fc80000000000 */
[----:B------:R-:W-:Y:S02]  /*8210*/  FMUL R32, R32, 1.4426950216293334961 ;  /* 0x3fb8aa3b20207820 */ /* 0x000fe40000400000 */
[----:B------:R-:W1:Y:S01]  /*8220*/  MUFU.EX2 R204, R204 ;  /* 0x000000cc00cc7308 */ /* 0x000e620000000800 */
[----:B0-----:R-:W-:-:S07]  /*8230*/  FADD R34, R38, R33 ;  /* 0x0000002126227221 */ /* 0x001fce0000000000 */
[----:B------:R-:W0:Y:S01]  /*8240*/  MUFU.EX2 R41, R40 ;  /* 0x0000002800297308 */ /* 0x000e220000000800 */
[----:B--2---:R-:W-:-:S07]  /*8250*/  FADD R33, R203, R34 ;  /* 0x00000022cb217221 */ /* 0x004fce0000000000 */
[----:B------:R-:W2:Y:S01]  /*8260*/  MUFU.EX2 R211, R211 ;  /* 0x000000d300d37308 */ /* 0x000ea20000000800 */
[----:B-1----:R-:W-:-:S07]  /*8270*/  FADD R34, R204, R33 ;  /* 0x00000021cc227221 */ /* 0x002fce0000000000 */
[----:B------:R-:W1:Y:S01]  /*8280*/  MUFU.EX2 R43, R43 ;  /* 0x0000002b002b7308 */ /* 0x000e620000000800 */
[----:B0-----:R-:W-:-:S04]  /*8290*/  FADD R33, R41, R34 ;  /* 0x0000002229217221 */ /* 0x001fc80000000000 */
[----:B------:R-:W-:-:S03]  /*82a0*/  FADD R33, R42, R33 ;  /* 0x000000212a217221 */ /* 0x000fc60000000000 */
[----:B------:R-:W0:Y:S01]  /*82b0*/  MUFU.EX2 R44, R44 ;  /* 0x0000002c002c7308 */ /* 0x000e220000000800 */
[----:B------:R-:W-:-:S04]  /*82c0*/  FADD R34, R208, R33 ;  /* 0x00000021d0227221 */ /* 0x000fc80000000000 */
[----:B--2---:R-:W-:-:S03]  /*82d0*/  FADD R34, R211, R34 ;  /* 0x00000022d3227221 */ /* 0x004fc60000000000 */
[----:B------:R2:W3:Y:S01]  /*82e0*/  MUFU.EX2 R210, R46 ;  /* 0x0000002e00d27308 */ /* 0x0004e20000000800 */
[----:B-1----:R-:W-:Y:S01]  /*82f0*/  FADD R33, R43, R34 ;  /* 0x000000222b217221 */ /* 0x002fe20000000000 */
[----:B------:R-:W-:Y:S02]  /*8300*/  IMAD.U32 R34, R202, -0x80000000, RZ ;  /* 0x80000000ca227824 */ /* 0x000fe400078e00ff */
[----:B------:R-:W-:Y:S02]  /*8310*/  FMUL R202, R209, 1.4426950216293334961 ;  /* 0x3fb8aa3bd1ca7820 */ /* 0x000fe40000400000 */
[----:B------:R-:W1:Y:S02]  /*8320*/  SYNCS.PHASECHK.TRANS64.TRYWAIT P1, [UR12], R34 ;  /* 0x00000022ff0075a7 */ /* 0x000e64000802110c */
[----:B------:R4:W5:Y:S01]  /*8330*/  MUFU.EX2 R213, R47 ;  /* 0x0000002f00d57308 */ /* 0x0009620000000800 */
[----:B--2---:R-:W-:Y:S01]  /*8340*/  FMUL R46, R49, 1.4426950216293334961 ;  /* 0x3fb8aa3b312e7820 */ /* 0x004fe20000400000 */
[----:B0-----:R-:W-:Y:S01]  /*8350*/  FADD R33, R44, R33 ;  /* 0x000000212c217221 */ /* 0x001fe20000000000 */
[----:B------:R-:W-:-:S05]  /*8360*/  FMUL R49, R56, 1.4426950216293334961 ;  /* 0x3fb8aa3b38317820 */ /* 0x000fca0000400000 */
[----:B------:R-:W0:Y:S01]  /*8370*/  MUFU.EX2 R45, R45 ;  /* 0x0000002d002d7308 */ /* 0x000e220000000800 */
[----:B----4-:R-:W-:Y:S01]  /*8380*/  FMUL R47, R52, 1.4426950216293334961 ;  /* 0x3fb8aa3b342f7820 */ /* 0x010fe20000400000 */
[----:B------:R-:W-:-:S06]  /*8390*/  FMUL R52, R57, 1.4426950216293334961 ;  /* 0x3fb8aa3b39347820 */ /* 0x000fcc0000400000 */
[----:B------:R-:W2:Y:S08]  /*83a0*/  MUFU.EX2 R46, R46 ;  /* 0x0000002e002e7308 */ /* 0x000eb00000000800 */
[----:B------:R4:W0:Y:S08]  /*83b0*/  MUFU.EX2 R212, R50 ;  /* 0x0000003200d47308 */ /* 0x0008300000000800 */
[----:B------:R3:W-:Y:S01]  /*83c0*/  MUFU.EX2 R214, R32 ;  /* 0x0000002000d67308 */ /* 0x0007e20000000800 */
[----:B----4-:R-:W-:-:S07]  /*83d0*/  FMUL R50, R66, 1.4426950216293334961 ;  /* 0x3fb8aa3b42327820 */ /* 0x010fce0000400000 */
[----:B------:R4:W1:Y:S01]  /*83e0*/  MUFU.EX2 R215, R51 ;  /* 0x0000003300d77308 */ /* 0x0008620000000800 */
[----:B---3--:R-:W-:-:S04]  /*83f0*/  FADD R32, R210, R33 ;  /* 0x00000021d2207221 */ /* 0x008fc80000000000 */
[----:B-----5:R-:W-:-:S03]  /*8400*/  FADD R32, R213, R32 ;  /* 0x00000020d5207221 */ /* 0x020fc60000000000 */
[----:B------:R-:W3:Y:S01]  /*8410*/  MUFU.EX2 R47, R47 ;  /* 0x0000002f002f7308 */ /* 0x000ee20000000800 */
[----:B0-----:R-:W-:Y:S01]  /*8420*/  FADD R33, R45, R32 ;  /* 0x000000202d217221 */ /* 0x001fe20000000000 */
[----:B----4-:R-:W-:Y:S01]  /*8430*/  FMUL R51, R206, 1.4426950216293334961 ;  /* 0x3fb8aa3bce337820 */ /* 0x010fe20000400000 */
[----:B------:R-:W-:Y:S02]  /*8440*/  VIADD R206, R198, UR29 ;  /* 0x0000001dc6ce7c36 */ /* 0x000fe40008000000 */
[----:B--2---:R-:W-:-:S03]  /*8450*/  FADD R33, R46, R33 ;  /* 0x000000212e217221 */ /* 0x004fc60000000000 */
[----:B------:R-:W0:Y:S01]  /*8460*/  MUFU.EX2 R48, R48 ;  /* 0x0000003000307308 */ /* 0x000e220000000800 */
[----:B------:R-:W-:-:S04]  /*8470*/  FADD R32, R212, R33 ;  /* 0x00000021d4207221 */ /* 0x000fc80000000000 */
[----:B-1----:R-:W-:-:S03]  /*8480*/  FADD R32, R215, R32 ;  /* 0x00000020d7207221 */ /* 0x002fc60000000000 */
[----:B------:R1:W2:Y:S01]  /*8490*/  MUFU.EX2 R55, R54 ;  /* 0x0000003600377308 */ /* 0x0002a20000000800 */
[----:B---3--:R-:W-:-:S07]  /*84a0*/  FADD R33, R47, R32 ;  /* 0x000000202f217221 */ /* 0x008fce0000000000 */
[----:B------:R-:W3:Y:S01]  /*84b0*/  MUFU.EX2 R49, R49 ;  /* 0x0000003100317308 */ /* 0x000ee20000000800 */
[----:B0-----:R-:W-:Y:S01]  /*84c0*/  FADD R32, R48, R33 ;  /* 0x0000002130207221 */ /* 0x001fe20000000000 */
[----:B-1----:R-:W-:-:S06]  /*84d0*/  FMUL R54, R60, 1.4426950216293334961 ;  /* 0x3fb8aa3b3c367820 */ /* 0x002fcc0000400000 */
[----:B------:R-:W0:Y:S01]  /*84e0*/  MUFU.EX2 R52, R52 ;  /* 0x0000003400347308 */ /* 0x000e220000000800 */
[----:B--2---:R-:W-:-:S04]  /*84f0*/  FADD R33, R55, R32 ;  /* 0x0000002037217221 */ /* 0x004fc80000000000 */
[----:B------:R-:W-:-:S03]  /*8500*/  FADD R32, R214, R33 ;  /* 0x00000021d6207221 */ /* 0x000fc60000000000 */
[----:B------:R-:W1:Y:S01]  /*8510*/  MUFU.EX2 R216, R58 ;  /* 0x0000003a00d87308 */ /* 0x000e620000000800 */
[----:B---3--:R-:W-:-:S07]  /*8520*/  FADD R33, R49, R32 ;  /* 0x0000002031217221 */ /* 0x008fce0000000000 */
[----:B------:R-:W2:Y:S01]  /*8530*/  MUFU.EX2 R217, R59 ;  /* 0x0000003b00d97308 */ /* 0x000ea20000000800 */
[----:B0-----:R-:W-:-:S07]  /*8540*/  FADD R33, R52, R33 ;  /* 0x0000002134217221 */ /* 0x001fce0000000000 */
[----:B------:R-:W0:Y:S01]  /*8550*/  MUFU.EX2 R54, R54 ;  /* 0x0000003600367308 */ /* 0x000e220000000800 */
[----:B-1----:R-:W-:-:S07]  /*8560*/  FADD R32, R216, R33 ;  /* 0x00000021d8207221 */ /* 0x002fce0000000000 */
[----:B------:R-:W1:Y:S01]  /*8570*/  MUFU.EX2 R53, R53 ;  /* 0x0000003500357308 */ /* 0x000e620000000800 */
[----:B--2---:R-:W-:-:S07]  /*8580*/  FADD R33, R217, R32 ;  /* 0x00000020d9217221 */ /* 0x004fce0000000000 */
[----:B------:R-:W2:Y:S01]  /*8590*/  MUFU.EX2 R205, R205 ;  /* 0x000000cd00cd7308 */ /* 0x000ea20000000800 */
[----:B0-----:R-:W-:-:S07]  /*85a0*/  FADD R32, R54, R33 ;  /* 0x0000002136207221 */ /* 0x001fce0000000000 */
[----:B------:R0:W3:Y:S01]  /*85b0*/  MUFU.EX2 R218, R207 ;  /* 0x000000cf00da7308 */ /* 0x0000e20000000800 */
[----:B-1----:R-:W-:-:S07]  /*85c0*/  FADD R32, R53, R32 ;  /* 0x0000002035207221 */ /* 0x002fce0000000000 */
[----:B------:R-:W1:Y:S01]  /*85d0*/  MUFU.EX2 R50, R50 ;  /* 0x0000003200327308 */ /* 0x000e620000000800 */
[----:B--2---:R-:W-:Y:S01]  /*85e0*/  FADD R33, R205, R32 ;  /* 0x00000020cd217221 */ /* 0x004fe20000000000 */
[----:B0-----:R-:W-:-:S06]  /*85f0*/  IADD3.X R207, PT, PT, R199, UR4, RZ, P2, !PT ;  /* 0x00000004c7cf7c10 */ /* 0x001fcc00097fe4ff */
[----:B------:R-:W0:Y:S01]  /*8600*/  MUFU.EX2 R51, R51 ;  /* 0x0000003300337308 */ /* 0x000e220000000800 */
[----:B---3--:R-:W-:-:S07]  /*8610*/  FADD R33, R218, R33 ;  /* 0x00000021da217221 */ /* 0x008fce0000000000 */
[----:B------:R-:W2:Y:S01]  /*8620*/  MUFU.EX2 R202, R202 ;  /* 0x000000ca00ca7308 */ /* 0x000ea20000000800 */
[----:B-1----:R-:W-:-:S07]  /*8630*/  FADD R32, R50, R33 ;  /* 0x0000002132207221 */ /* 0x002fce0000000000 */
[----:B------:R-:W1:Y:S01]  /*8640*/  MUFU.EX2 R219, R67 ;  /* 0x0000004300db7308 */ /* 0x000e620000000800 */
[----:B0-----:R-:W-:-:S04]  /*8650*/  FADD R33, R51, R32 ;  /* 0x0000002033217221 */ /* 0x001fc80000000000 */
[----:B--2---:R-:W-:-:S04]  /*8660*/  FADD R32, R202, R33 ;  /* 0x00000021ca207221 */ /* 0x004fc80000000000 */
[----:B-1----:R-:W-:-:S05]  /*8670*/  FADD R39, R219, R32 ;  /* 0x00000020db277221 */ /* 0x002fca0000000000 */
[----:B------:R0:W1:Y:S01]  /*8680*/  SHFL.BFLY PT, R40, R39, 0x10, 0x1f ;  /* 0x0e001f0027287f89 */ /* 0x00006200000e0000 */
[----:B------:R-:W-:Y:S05]  /*8690*/  @!P1 BRA `(.L_x_14) ;  /* 0x0000002400109947 */ /* 0x000fea0003800000 */
.L_x_23:
[----:B------:R-:W-:Y:S01]  /*86a0*/  IADD3 R230, P1, PT, R136, UR29, RZ ;  /* 0x0000001d88e67c10 */ /* 0x000fe2000ff3e0ff */
[----:B------:R-:W2:Y:S01]  /*86b0*/  LDG.E.U8 R206, desc[UR22][R206.64] ;  /* 0x00000016cece7981 */ /* 0x000ea2000c1e1100 */
[----:B------:R-:W-:Y:S01]  /*86c0*/  IADD3 R228, P2, PT, R138, UR29, RZ ;  /* 0x0000001d8ae47c10 */ /* 0x000fe2000ff5e0ff */
[----:B------:R-:W-:Y:S01]  /*86d0*/  VIADD R232, R182, UR29 ;  /* 0x0000001db6e87c36 */ /* 0x000fe20008000000 */
[----:B------:R-:W-:Y:S02]  /*86e0*/  IADD3.X R231, PT, PT, R137, UR4, RZ, P1, !PT ;  /* 0x0000000489e77c10 */ /* 0x000fe40008ffe4ff */
[C---:B------:R-:W-:Y:S02]  /*86f0*/  IADD3 RZ, P1, PT, R196.reuse, UR29, RZ ;  /* 0x0000001dc4ff7c10 */ /* 0x040fe4000ff3e0ff */
[----:B------:R-:W-:Y:S01]  /*8700*/  IADD3.X R229, PT, PT, R139, UR4, RZ, P2, !PT ;  /* 0x000000048be57c10 */ /* 0x000fe200097fe4ff */
[----:B------:R-:W-:Y:S01]  /*8710*/  VIADD R60, R196, UR29 ;  /* 0x0000001dc43c7c36 */ /* 0x000fe20008000000 */
[----:B------:R-:W-:-:S02]  /*8720*/  IADD3.X R61, PT, PT, R197, UR4, RZ, P1, !PT ;  /* 0x00000004c53d7c10 */ /* 0x000fc40008ffe4ff */
[----:B------:R-:W-:Y:S01]  /*8730*/  IADD3.X R233, PT, PT, R183, UR4, RZ, P3, !PT ;  /* 0x00000004b7e97c10 */ /* 0x000fe20009ffe4ff */
[----:B------:R-:W-:Y:S01]  /*8740*/  VIADD R220, R194, UR29 ;  /* 0x0000001dc2dc7c36 */ /* 0x000fe20008000000 */
[----:B------:R-:W-:Y:S01]  /*8750*/  IADD3 R58, P2, PT, R180, UR29, RZ ;  /* 0x0000001db43a7c10 */ /* 0x000fe2000ff5e0ff */
[----:B------:R3:W4:Y:S01]  /*8760*/  LDG.E.U8 R227, desc[UR22][R60.64] ;  /* 0x000000163ce37981 */ /* 0x000722000c1e1100 */
[----:B------:R-:W-:Y:S02]  /*8770*/  IADD3 R56, P1, PT, R140, UR29, RZ ;  /* 0x0000001d8c387c10 */ /* 0x000fe4000ff3e0ff */
[----:B------:R-:W-:Y:S01]  /*8780*/  IADD3.X R59, PT, PT, R181, UR4, RZ, P2, !PT ;  /* 0x00000004b53b7c10 */ /* 0x000fe200097fe4ff */
[----:B------:R-:W5:Y:S01]  /*8790*/  LDG.E.U8 R228, desc[UR22][R228.64] ;  /* 0x00000016e4e47981 */ /* 0x000f62000c1e1100 */
[----:B------:R-:W-:Y:S02]  /*87a0*/  IADD3.X R57, PT, PT, R141, UR4, RZ, P1, !PT ;  /* 0x000000048d397c10 */ /* 0x000fe40008ffe4ff */
[----:B------:R-:W-:Y:S01]  /*87b0*/  IADD3 R34, P2, PT, R142, UR29, RZ ;  /* 0x0000001d8e227c10 */ /* 0x000fe2000ff5e0ff */
[----:B------:R0:W4:Y:S01]  /*87c0*/  LDG.E.U8 R207, desc[UR22][R58.64] ;  /* 0x000000163acf7981 */ /* 0x000122000c1e1100 */
[----:B------:R-:W-:-:S02]  /*87d0*/  IADD3 RZ, P1, PT, R194, UR29, RZ ;  /* 0x0000001dc2ff7c10 */ /* 0x000fc4000ff3e0ff */
[----:B------:R-:W-:Y:S01]  /*87e0*/  IADD3.X R35, PT, PT, R143, UR4, RZ, P2, !PT ;  /* 0x000000048f237c10 */ /* 0x000fe200097fe4ff */
[----:B------:R1:W4:Y:S01]  /*87f0*/  LDG.E.U8 R225, desc[UR22][R56.64] ;  /* 0x0000001638e17981 */ /* 0x000322000c1e1100 */
[----:B------:R-:W-:Y:S02]  /*8800*/  IADD3.X R221, PT, PT, R195, UR4, RZ, P1, !PT ;  /* 0x00000004c3dd7c10 */ /* 0x000fe40008ffe4ff */
[----:B------:R-:W-:Y:S01]  /*8810*/  IADD3 R32, P2, PT, R178, UR29, RZ ;  /* 0x0000001db2207c10 */ /* 0x000fe2000ff5e0ff */
[----:B------:R1:W4:Y:S01]  /*8820*/  LDG.E.U8 R223, desc[UR22][R34.64] ;  /* 0x0000001622df7981 */ /* 0x000322000c1e1100 */
[----:B---3--:R-:W-:Y:S02]  /*8830*/  IADD3 R60, P1, PT, R144, UR29, RZ ;  /* 0x0000001d903c7c10 */ /* 0x008fe4000ff3e0ff */
[----:B------:R-:W-:Y:S01]  /*8840*/  IADD3.X R33, PT, PT, R179, UR4, RZ, P2, !PT ;  /* 0x00000004b3217c10 */ /* 0x000fe200097fe4ff */
[----:B------:R-:W3:Y:S01]  /*8850*/  LDG.E.U8 R220, desc[UR22][R220.64] ;  /* 0x00000016dcdc7981 */ /* 0x000ee2000c1e1100 */
[----:B0-----:R-:W-:-:S02]  /*8860*/  IADD3 R58, P3, PT, R146, UR29, RZ ;  /* 0x0000001d923a7c10 */ /* 0x001fc4000ff7e0ff */
[----:B------:R-:W-:Y:S01]  /*8870*/  IADD3.X R61, PT, PT, R145, UR4, RZ, P1, !PT ;  /* 0x00000004913d7c10 */ /* 0x000fe20008ffe4ff */
[----:B------:R-:W3:Y:S01]  /*8880*/  LDG.E.U8 R226, desc[UR22][R32.64] ;  /* 0x0000001620e27981 */ /* 0x000ee2000c1e1100 */
[----:B------:R-:W-:Y:S02]  /*8890*/  IADD3 R66, P2, PT, R176, UR29, RZ ;  /* 0x0000001db0427c10 */ /* 0x000fe4000ff5e0ff */
[----:B------:R-:W-:Y:S01]  /*88a0*/  IADD3 RZ, P1, PT, R192, UR29, RZ ;  /* 0x0000001dc0ff7c10 */ /* 0x000fe2000ff3e0ff */
[----:B------:R-:W3:Y:S01]  /*88b0*/  LDG.E.U8 R224, desc[UR22][R60.64] ;  /* 0x000000163ce07981 */ /* 0x000ee2000c1e1100 */
[----:B------:R-:W-:Y:S02]  /*88c0*/  IADD3.X R59, PT, PT, R147, UR4, RZ, P3, !PT ;  /* 0x00000004933b7c10 */ /* 0x000fe40009ffe4ff */
[----:B------:R-:W-:Y:S01]  /*88d0*/  IADD3.X R67, PT, PT, R177, UR4, RZ, P2, !PT ;  /* 0x00000004b1437c10 */ /* 0x000fe200097fe4ff */
[----:B------:R-:W3:Y:S01]  /*88e0*/  LDG.E.U8 R232, desc[UR22][R232.64] ;  /* 0x00000016e8e87981 */ /* 0x000ee2000c1e1100 */
[----:B-1----:R-:W-:-:S02]  /*88f0*/  IADD3.X R57, PT, PT, R193, UR4, RZ, P1, !PT ;  /* 0x00000004c1397c10 */ /* 0x002fc40008ffe4ff */
[----:B------:R-:W-:Y:S01]  /*8900*/  IADD3 RZ, P1, PT, R190, UR29, RZ ;  /* 0x0000001dbeff7c10 */ /* 0x000fe2000ff3e0ff */
[----:B------:R0:W4:Y:S01]  /*8910*/  LDG.E.U8 R222, desc[UR22][R58.64] ;  /* 0x000000163ade7981 */ /* 0x000122000c1e1100 */
[----:B------:R-:W-:-:S03]  /*8920*/  IADD3 R34, P2, PT, R148, UR29, RZ ;  /* 0x0000001d94227c10 */ /* 0x000fc6000ff5e0ff */
[----:B------:R1:W4:Y:S01]  /*8930*/  LDG.E.U8 R221, desc[UR22][R66.64] ;  /* 0x0000001642dd7981 */ /* 0x000322000c1e1100 */
[----:B------:R-:W-:-:S03]  /*8940*/  IADD3.X R35, PT, PT, R149, UR4, RZ, P2, !PT ;  /* 0x0000000495237c10 */ /* 0x000fc600097fe4ff */
[----:B------:R-:W4:Y:S01]  /*8950*/  LDG.E.U8 R230, desc[UR22][R230.64] ;  /* 0x00000016e6e67981 */ /* 0x000f22000c1e1100 */
[----:B0-----:R-:W-:Y:S01]  /*8960*/  IADD3.X R59, PT, PT, R191, UR4, RZ, P1, !PT ;  /* 0x00000004bf3b7c10 */ /* 0x001fe20008ffe4ff */
[----:B------:R-:W-:Y:S01]  /*8970*/  VIADD R56, R192, UR29 ;  /* 0x0000001dc0387c36 */ /* 0x000fe20008000000 */
[----:B------:R-:W-:Y:S01]  /*8980*/  IADD3 R32, P3, PT, R150, UR29, RZ ;  /* 0x0000001d96207c10 */ /* 0x000fe2000ff7e0ff */
[----:B------:R-:W-:Y:S01]  /*8990*/  VIADD R58, R190, UR29 ;  /* 0x0000001dbe3a7c36 */ /* 0x000fe20008000000 */
[----:B-1----:R-:W-:Y:S01]  /*89a0*/  IADD3 R66, P1, PT, R152, UR29, RZ ;  /* 0x0000001d98427c10 */ /* 0x002fe2000ff3e0ff */
[----:B------:R0:W4:Y:S01]  /*89b0*/  LDG.E.U8 R229, desc[UR22][R34.64] ;  /* 0x0000001622e57981 */ /* 0x000122000c1e1100 */
[----:B------:R-:W-:Y:S02]  /*89c0*/  IADD3 R60, P2, PT, R174, UR29, RZ ;  /* 0x0000001dae3c7c10 */ /* 0x000fe4000ff5e0ff */
[----:B------:R-:W-:Y:S01]  /*89d0*/  IADD3.X R67, PT, PT, R153, UR4, RZ, P1, !PT ;  /* 0x0000000499437c10 */ /* 0x000fe20008ffe4ff */
[----:B------:R1:W4:Y:S01]  /*89e0*/  LDG.E.U8 R209, desc[UR22][R56.64] ;  /* 0x0000001638d17981 */ /* 0x000322000c1e1100 */
[----:B------:R-:W-:-:S02]  /*89f0*/  IADD3 RZ, P1, PT, R188, UR29, RZ ;  /* 0x0000001dbcff7c10 */ /* 0x000fc4000ff3e0ff */
[----:B------:R-:W-:Y:S01]  /*8a00*/  IADD3.X R33, PT, PT, R151, UR4, RZ, P3, !PT ;  /* 0x0000000497217c10 */ /* 0x000fe20009ffe4ff */
[----:B------:R1:W4:Y:S01]  /*8a10*/  LDG.E.U8 R233, desc[UR22][R58.64] ;  /* 0x000000163ae97981 */ /* 0x000322000c1e1100 */
[----:B------:R-:W-:Y:S02]  /*8a20*/  IADD3.X R61, PT, PT, R175, UR4, RZ, P2, !PT ;  /* 0x00000004af3d7c10 */ /* 0x000fe400097fe4ff */
[----:B0-----:R-:W-:Y:S01]  /*8a30*/  IADD3.X R35, PT, PT, R189, UR4, RZ, P1, !PT ;  /* 0x00000004bd237c10 */ /* 0x001fe20008ffe4ff */
[----:B------:R0:W4:Y:S01]  /*8a40*/  LDG.E.U8 R231, desc[UR22][R32.64] ;  /* 0x0000001620e77981 */ /* 0x000122000c1e1100 */
[----:B-1----:R-:W-:Y:S01]  /*8a50*/  IADD3 R56, P2, PT, R154, UR29, RZ ;  /* 0x0000001d9a387c10 */ /* 0x002fe2000ff5e0ff */
[----:B------:R-:W-:Y:S02]  /*8a60*/  VIADD R34, R188, UR29 ;  /* 0x0000001dbc227c36 */ /* 0x000fe40008000000 */
[----:B------:R1:W4:Y:S01]  /*8a70*/  LDG.E.U8 R235, desc[UR22][R66.64] ;  /* 0x0000001642eb7981 */ /* 0x000322000c1e1100 */
[----:B------:R-:W-:-:S02]  /*8a80*/  IADD3 R58, P1, PT, R156, UR29, RZ ;  /* 0x0000001d9c3a7c10 */ /* 0x000fc4000ff3e0ff */
[----:B------:R-:W-:Y:S01]  /*8a90*/  IADD3.X R57, PT, PT, R155, UR4, RZ, P2, !PT ;  /* 0x000000049b397c10 */ /* 0x000fe200097fe4ff */
[----:B------:R1:W4:Y:S01]  /*8aa0*/  LDG.E.U8 R234, desc[UR22][R60.64] ;  /* 0x000000163cea7981 */ /* 0x000322000c1e1100 */
[----:B------:R-:W-:Y:S02]  /*8ab0*/  IADD3.X R59, PT, PT, R157, UR4, RZ, P1, !PT ;  /* 0x000000049d3b7c10 */ /* 0x000fe40008ffe4ff */
[----:B0-----:R-:W-:Y:S01]  /*8ac0*/  IADD3 R32, P2, PT, R172, UR29, RZ ;  /* 0x0000001dac207c10 */ /* 0x001fe2000ff5e0ff */
[----:B------:R0:W4:Y:S01]  /*8ad0*/  LDG.E.U8 R237, desc[UR22][R34.64] ;  /* 0x0000001622ed7981 */ /* 0x000122000c1e1100 */
[----:B------:R-:W-:Y:S02]  /*8ae0*/  IADD3 RZ, P1, PT, R186, UR29, RZ ;  /* 0x0000001dbaff7c10 */ /* 0x000fe4000ff3e0ff */
[----:B------:R-:W-:Y:S01]  /*8af0*/  IADD3.X R33, PT, PT, R173, UR4, RZ, P2, !PT ;  /* 0x00000004ad217c10 */ /* 0x000fe200097fe4ff */
[----:B------:R0:W4:Y:S01]  /*8b00*/  LDG.E.U8 R236, desc[UR22][R56.64] ;  /* 0x0000001638ec7981 */ /* 0x000122000c1e1100 */
[----:B-1----:R-:W-:-:S02]  /*8b10*/  IADD3.X R67, PT, PT, R187, UR4, RZ, P1, !PT ;  /* 0x00000004bb437c10 */ /* 0x002fc40008ffe4ff */
[----:B------:R-:W-:Y:S01]  /*8b20*/  IADD3 R60, P2, PT, R158, UR29, RZ ;  /* 0x0000001d9e3c7c10 */ /* 0x000fe2000ff5e0ff */
[----:B------:R1:W4:Y:S01]  /*8b30*/  LDG.E.U8 R239, desc[UR22][R58.64] ;  /* 0x000000163aef7981 */ /* 0x000322000c1e1100 */
[----:B0-----:R-:W-:Y:S02]  /*8b40*/  IADD3 R34, P1, PT, R162, UR29, RZ ;  /* 0x0000001da2227c10 */ /* 0x001fe4000ff3e0ff */
[----:B------:R-:W-:Y:S01]  /*8b50*/  IADD3.X R61, PT, PT, R159, UR4, RZ, P2, !PT ;  /* 0x000000049f3d7c10 */ /* 0x000fe200097fe4ff */
[----:B------:R-:W4:Y:S01]  /*8b60*/  LDG.E.U8 R238, desc[UR22][R32.64] ;  /* 0x0000001620ee7981 */ /* 0x000f22000c1e1100 */
[----:B------:R-:W-:Y:S02]  /*8b70*/  IADD3.X R35, PT, PT, R163, UR4, RZ, P1, !PT ;  /* 0x00000004a3237c10 */ /* 0x000fe40008ffe4ff */
[----:B------:R-:W-:Y:S01]  /*8b80*/  IADD3 R56, P2, PT, R160, UR29, RZ ;  /* 0x0000001da0387c10 */ /* 0x000fe2000ff5e0ff */
[----:B------:R0:W4:Y:S01]  /*8b90*/  LDG.E.U8 R240, desc[UR22][R60.64] ;  /* 0x000000163cf07981 */ /* 0x000122000c1e1100 */
[----:B------:R-:W-:-:S02]  /*8ba0*/  IADD3 RZ, P1, PT, R184, UR29, RZ ;  /* 0x0000001db8ff7c10 */ /* 0x000fc4000ff3e0ff */
[----:B------:R-:W-:Y:S01]  /*8bb0*/  IADD3.X R57, PT, PT, R161, UR4, RZ, P2, !PT ;  /* 0x00000004a1397c10 */ /* 0x000fe200097fe4ff */
[----:B------:R-:W4:Y:S01]  /*8bc0*/  LDG.E.U8 R242, desc[UR22][R34.64] ;  /* 0x0000001622f27981 */ /* 0x000f22000c1e1100 */
[----:B-1----:R-:W-:-:S03]  /*8bd0*/  IADD3.X R59, PT, PT, R185, UR4, RZ, P1, !PT ;  /* 0x00000004b93b7c10 */ /* 0x002fc60008ffe4ff */
[----:B------:R1:W4:Y:S01]  /*8be0*/  LDG.E.U8 R241, desc[UR22][R56.64] ;  /* 0x0000001638f17981 */ /* 0x000322000c1e1100 */
[----:B0-----:R-:W-:-:S04]  /*8bf0*/  IADD3 R60, P1, PT, R166, UR29, RZ ;  /* 0x0000001da63c7c10 */ /* 0x001fc8000ff3e0ff */
[----:B------:R-:W-:Y:S02]  /*8c00*/  IADD3.X R61, PT, PT, R167, UR4, RZ, P1, !PT ;  /* 0x00000004a73d7c10 */ /* 0x000fe40008ffe4ff */
[----:B-1----:R-:W-:Y:S01]  /*8c10*/  IADD3 R56, P1, PT, R168, UR29, RZ ;  /* 0x0000001da8387c10 */ /* 0x002fe2000ff3e0ff */
[----:B------:R-:W-:Y:S01]  /*8c20*/  VIADD R66, R186, UR29 ;  /* 0x0000001dba427c36 */ /* 0x000fe20008000000 */
[----:B------:R-:W-:Y:S01]  /*8c30*/  IADD3 R32, P2, PT, R164, UR29, RZ ;  /* 0x0000001da4207c10 */ /* 0x000fe2000ff5e0ff */
[----:B------:R-:W-:Y:S01]  /*8c40*/  VIADD R58, R184, UR29 ;  /* 0x0000001db83a7c36 */ /* 0x000fe20008000000 */
[----:B------:R-:W-:Y:S01]  /*8c50*/  IADD3.X R57, PT, PT, R169, UR4, RZ, P1, !PT ;  /* 0x00000004a9397c10 */ /* 0x000fe20008ffe4ff */
[----:B------:R-:W4:Y:S01]  /*8c60*/  LDG.E.U8 R60, desc[UR22][R60.64] ;  /* 0x000000163c3c7981 */ /* 0x000f22000c1e1100 */
[----:B------:R-:W-:Y:S02]  /*8c70*/  IADD3 R34, P1, PT, R170, UR29, RZ ;  /* 0x0000001daa227c10 */ /* 0x000fe4000ff3e0ff */
[----:B------:R-:W-:Y:S01]  /*8c80*/  IADD3.X R33, PT, PT, R165, UR4, RZ, P2, !PT ;  /* 0x00000004a5217c10 */ /* 0x000fe200097fe4ff */
[----:B------:R-:W4:Y:S01]  /*8c90*/  LDG.E.U8 R67, desc[UR22][R66.64] ;  /* 0x0000001642437981 */ /* 0x000f22000c1e1100 */
[----:B------:R-:W-:-:S03]  /*8ca0*/  IADD3.X R35, PT, PT, R171, UR4, RZ, P1, !PT ;  /* 0x00000004ab237c10 */ /* 0x000fc60008ffe4ff */
[----:B------:R-:W4:Y:S04]  /*8cb0*/  LDG.E.U8 R243, desc[UR22][R32.64] ;  /* 0x0000001620f37981 */ /* 0x000f28000c1e1100 */
[----:B------:R-:W4:Y:S04]  /*8cc0*/  LDG.E.U8 R58, desc[UR22][R58.64] ;  /* 0x000000163a3a7981 */ /* 0x000f28000c1e1100 */
[----:B------:R0:W4:Y:S04]  /*8cd0*/  LDG.E.U8 R56, desc[UR22][R56.64] ;  /* 0x0000001638387981 */ /* 0x000128000c1e1100 */
[----:B------:R1:W4:Y:S01]  /*8ce0*/  LDG.E.U8 R66, desc[UR22][R34.64] ;  /* 0x0000001622427981 */ /* 0x000322000c1e1100 */
[----:B------:R-:W-:Y:S01]  /*8cf0*/  F2FP.SATFINITE.E4M3.F32.PACK_AB_MERGE_C R6, R7, R6, RZ ;  /* 0x000000060706723e */ /* 0x000fe200048070ff */
[----:B------:R-:W-:Y:S01]  /*8d00*/  IMAD.SHL.U32 R7, R2, 0x10, RZ ;  /* 0x0000001002077824 */ /* 0x000fe200078e00ff */
[----:B------:R-:W-:-:S04]  /*8d10*/  F2FP.SATFINITE.E4M3.F32.PACK_AB_MERGE_C R13, R14, R13, RZ ;  /* 0x0000000d0e0d723e */ /* 0x000fc800048070ff */
[----:B------:R-:W-:Y:S02]  /*8d20*/  LOP3.LUT R14, R7, 0x70, RZ, 0xc0, !PT ;  /* 0x00000070070e7812 */ /* 0x000fe400078ec0ff */
[----:B------:R-:W-:-:S05]  /*8d30*/  LOP3.LUT R7, R2, 0x60, RZ, 0xc0, !PT ;  /* 0x0000006002077812 */ /* 0x000fca00078ec0ff */
[----:B------:R-:W-:Y:S02]  /*8d40*/  IMAD R14, R7, 0x40, R14 ;  /* 0x00000040070e7824 */ /* 0x000fe400078e020e */
[C---:B------:R-:W-:Y:S01]  /*8d50*/  IMAD.SHL.U32 R7, R2.reuse, 0x4, RZ ;  /* 0x0000000402077824 */ /* 0x040fe200078e00ff */
[----:B0-----:R-:W-:-:S04]  /*8d60*/  LOP3.LUT R57, R2, 0xf, RZ, 0xc0, !PT ;  /* 0x0000000f02397812 */ /* 0x001fc800078ec0ff */
[----:B------:R-:W-:Y:S02]  /*8d70*/  LOP3.LUT R14, R14, 0x40, R7, 0x78, !PT ;  /* 0x000000400e0e7812 */ /* 0x000fe400078e7807 */
[----:B------:R-:W-:Y:S02]  /*8d80*/  LOP3.LUT R7, R2, 0x7f, RZ, 0xc0, !PT ;  /* 0x0000007f02077812 */ /* 0x000fe400078ec0ff */
[----:B------:R-:W-:Y:S01]  /*8d90*/  F2FP.SATFINITE.E4M3.F32.PACK_AB_MERGE_C R32, R16, R15, RZ ;  /* 0x0000000f1020723e */ /* 0x000fe200048070ff */
[----:B------:R-:W-:Y:S01]  /*8da0*/  IMAD R57, R57, 0x80, R14 ;  /* 0x0000008039397824 */ /* 0x000fe200078e020e */
[C---:B------:R-:W-:Y:S02]  /*8db0*/  LOP3.LUT R14, R7.reuse, 0x30, RZ, 0x3c, !PT ;  /* 0x00000030070e7812 */ /* 0x040fe400078e3cff */
[----:B------:R-:W-:Y:S02]  /*8dc0*/  LOP3.LUT R16, R7, 0x40, RZ, 0x3c, !PT ;  /* 0x0000004007107812 */ /* 0x000fe400078e3cff */
[----:B------:R-:W-:-:S02]  /*8dd0*/  F2FP.SATFINITE.E4M3.F32.PACK_AB_MERGE_C R10, R65, R10, RZ ;  /* 0x0000000a410a723e */ /* 0x000fc400048070ff */
[C---:B------:R-:W-:Y:S01]  /*8de0*/  LOP3.LUT R15, R7.reuse, 0x50, RZ, 0x3c, !PT ;  /* 0x00000050070f7812 */ /* 0x040fe200078e3cff */
[----:B------:R-:W-:Y:S01]  /*8df0*/  FADD R59, -R36, R201 ;  /* 0x000000c9243b7221 */ /* 0x000fe20000000100 */
[----:B------:R-:W-:Y:S02]  /*8e00*/  F2FP.SATFINITE.E4M3.F32.PACK_AB_MERGE_C R33, R28, R19, RZ ;  /* 0x000000131c21723e */ /* 0x000fe400048070ff */
[----:B-1----:R-:W-:Y:S02]  /*8e10*/  F2FP.SATFINITE.E4M3.F32.PACK_AB_MERGE_C R35, R30, R29, RZ ;  /* 0x0000001d1e23723e */ /* 0x002fe400048070ff */
[----:B------:R-:W-:Y:S02]  /*8e20*/  F2FP.SATFINITE.E4M3.F32.PACK_AB_MERGE_C R203, R204, R203, RZ ;  /* 0x000000cbcccb723e */ /* 0x000fe400048070ff */
[----:B------:R-:W-:Y:S02]  /*8e30*/  F2FP.SATFINITE.E4M3.F32.PACK_AB_MERGE_C R34, R18, R17, RZ ;  /* 0x000000111222723e */ /* 0x000fe400048070ff */
[----:B------:R-:W-:-:S02]  /*8e40*/  LOP3.LUT R204, R7, 0x60, RZ, 0x3c, !PT ;  /* 0x0000006007cc7812 */ /* 0x000fc400078e3cff */
[----:B------:R-:W-:Y:S02]  /*8e50*/  LOP3.LUT R61, R7, 0x70, RZ, 0x3c, !PT ;  /* 0x00000070073d7812 */ /* 0x000fe400078e3cff */
[----:B------:R-:W-:Y:S02]  /*8e60*/  F2FP.SATFINITE.E4M3.F32.PACK_AB_MERGE_C R29, R9, R8, R10 ;  /* 0x00000008091d723e */ /* 0x000fe4000480700a */
[----:B------:R-:W-:Y:S02]  /*8e70*/  F2FP.SATFINITE.E4M3.F32.PACK_AB_MERGE_C R28, R5, R4, R6 ;  /* 0x00000004051c723e */ /* 0x000fe40004807006 */
[----:B------:R-:W-:Y:S01]  /*8e80*/  F2FP.SATFINITE.E4M3.F32.PACK_AB_MERGE_C R30, R12, R11, R13 ;  /* 0x0000000b0c1e723e */ /* 0x000fe2000480700d */
[----:B------:R-:W-:-:S06]  /*8e90*/  FMUL R59, R59, 1.4426950216293334961 ;  /* 0x3fb8aa3b3b3b7820 */ /* 0x000fcc0000400000 */
[----:B------:R-:W0:Y:S01]  /*8ea0*/  MUFU.EX2 R59, R59 ;  /* 0x0000003b003b7308 */ /* 0x000e220000000800 */
[----:B------:R-:W-:Y:S02]  /*8eb0*/  F2FP.SATFINITE.E4M3.F32.PACK_AB_MERGE_C R64, R64, R31, RZ ;  /* 0x0000001f4040723e */ /* 0x000fe400048070ff */
[----:B------:R-:W-:Y:S02]  /*8ec0*/  F2FP.SATFINITE.E4M3.F32.PACK_AB_MERGE_C R31, R63, R62, R32 ;  /* 0x0000003e3f1f723e */ /* 0x000fe40004807020 */
[----:B------:R-:W-:Y:S02]  /*8ed0*/  F2FP.SATFINITE.E4M3.F32.PACK_AB_MERGE_C R208, R211, R208, RZ ;  /* 0x000000d0d3d0723e */ /* 0x000fe400048070ff */
[----:B------:R-:W-:Y:S02]  /*8ee0*/  F2FP.SATFINITE.E4M3.F32.PACK_AB_MERGE_C R210, R213, R210, RZ ;  /* 0x000000d2d5d2723e */ /* 0x000fe400048070ff */
[----:B------:R-:W-:Y:S02]  /*8ef0*/  F2FP.SATFINITE.E4M3.F32.PACK_AB_MERGE_C R212, R215, R212, RZ ;  /* 0x000000d4d7d4723e */ /* 0x000fe400048070ff */
[----:B------:R-:W-:-:S02]  /*8f00*/  F2FP.SATFINITE.E4M3.F32.PACK_AB_MERGE_C R55, R214, R55, RZ ;  /* 0x00000037d637723e */ /* 0x000fc400048070ff */
[----:B------:R-:W-:Y:S02]  /*8f10*/  F2FP.SATFINITE.E4M3.F32.PACK_AB_MERGE_C R216, R217, R216, RZ ;  /* 0x000000d8d9d8723e */ /* 0x000fe400048070ff */
[----:B------:R-:W-:Y:S02]  /*8f20*/  F2FP.SATFINITE.E4M3.F32.PACK_AB_MERGE_C R205, R218, R205, RZ ;  /* 0x000000cddacd723e */ /* 0x000fe400048070ff */
[----:B------:R-:W-:Y:S02]  /*8f30*/  F2FP.SATFINITE.E4M3.F32.PACK_AB_MERGE_C R202, R219, R202, RZ ;  /* 0x000000cadbca723e */ /* 0x000fe400048070ff */
[----:B------:R-:W-:Y:S02]  /*8f40*/  F2FP.SATFINITE.E4M3.F32.PACK_AB_MERGE_C R32, R21, R20, R34 ;  /* 0x000000141520723e */ /* 0x000fe40004807022 */
[----:B------:R-:W-:Y:S02]  /*8f50*/  F2FP.SATFINITE.E4M3.F32.PACK_AB_MERGE_C R34, R25, R24, R35 ;  /* 0x000000181922723e */ /* 0x000fe40004807023 */
[----:B------:R-:W-:-:S02]  /*8f60*/  F2FP.SATFINITE.E4M3.F32.PACK_AB_MERGE_C R20, R38, R37, R203 ;  /* 0x000000252614723e */ /* 0x000fc400048070cb */
[----:B------:R-:W-:Y:S02]  /*8f70*/  F2FP.SATFINITE.E4M3.F32.PACK_AB_MERGE_C R33, R23, R22, R33 ;  /* 0x000000161721723e */ /* 0x000fe40004807021 */
[----:B------:R-:W-:Y:S02]  /*8f80*/  F2FP.SATFINITE.E4M3.F32.PACK_AB_MERGE_C R35, R27, R26, R64 ;  /* 0x0000001a1b23723e */ /* 0x000fe40004807040 */
[----:B------:R-:W-:Y:S02]  /*8f90*/  LOP3.LUT R37, R57, 0x30, RZ, 0x3c, !PT ;  /* 0x0000003039257812 */ /* 0x000fe400078e3cff */
[----:B------:R-:W-:Y:S02]  /*8fa0*/  F2FP.SATFINITE.E4M3.F32.PACK_AB_MERGE_C R21, R42, R41, R208 ;  /* 0x000000292a15723e */ /* 0x000fe400048070d0 */
[----:B------:R-:W-:Y:S02]  /*8fb0*/  F2FP.SATFINITE.E4M3.F32.PACK_AB_MERGE_C R22, R44, R43, R210 ;  /* 0x0000002b2c16723e */ /* 0x000fe400048070d2 */
[----:B------:R-:W-:-:S02]  /*8fc0*/  F2FP.SATFINITE.E4M3.F32.PACK_AB_MERGE_C R23, R46, R45, R212 ;  /* 0x0000002d2e17723e */ /* 0x000fc400048070d4 */
[----:B------:R-:W-:Y:S02]  /*8fd0*/  F2FP.SATFINITE.E4M3.F32.PACK_AB_MERGE_C R25, R52, R49, R216 ;  /* 0x000000313419723e */ /* 0x000fe400048070d8 */
[----:B------:R-:W-:Y:S02]  /*8fe0*/  F2FP.SATFINITE.E4M3.F32.PACK_AB_MERGE_C R24, R48, R47, R55 ;  /* 0x0000002f3018723e */ /* 0x000fe40004807037 */
[----:B------:R-:W-:Y:S02]  /*8ff0*/  F2FP.SATFINITE.E4M3.F32.PACK_AB_MERGE_C R26, R53, R54, R205 ;  /* 0x00000036351a723e */ /* 0x000fe400048070cd */
[----:B------:R-:W-:Y:S01]  /*9000*/  F2FP.SATFINITE.E4M3.F32.PACK_AB_MERGE_C R27, R51, R50, R202 ;  /* 0x00000032331b723e */ /* 0x000fe200048070ca */
[----:B--2---:R-:W-:Y:S04]  /*9010*/  STS.U8 [R133+UR10+0x4000], R206 ;  /* 0x004000ce85007988 */ /* 0x004fe8000800000a */
[----:B-----5:R-:W-:Y:S04]  /*9020*/  STS.U8 [R133+UR10+0x4c00], R228 ;  /* 0x004c00e485007988 */ /* 0x020fe8000800000a */
[----:B---3--:R-:W-:Y:S04]  /*9030*/  STS.U8 [R133+UR10+0x4400], R232 ;  /* 0x004400e885007988 */ /* 0x008fe8000800000a */
[----:B----4-:R-:W-:Y:S04]  /*9040*/  STS.U8 [R133+UR10+0x4800], R230 ;  /* 0x004800e685007988 */ /* 0x010fe8000800000a */
[----:B------:R-:W-:Y:S04]  /*9050*/  STS.U8 [R134+UR10+0x4080], R227 ;  /* 0x004080e386007988 */ /* 0x000fe8000800000a */
        /* <DEDUP_REMOVED lines=18> */
[----:B------:R1:W-:Y:S02]  /*9180*/  STS.U8 [R15+UR10+0x4e80], R240 ;  /* 0x004e80f00f007988 */ /* 0x0003e4000800000a */
[----:B-1----:R-:W-:Y:S01]  /*9190*/  LDTM.16dp32bit_t0_t15.x16 R4, tmem[UR11] ;  /* 0x0000000b000479ee */ /* 0x002fe20008a00000 */
[----:B------:R-:W0:Y:S01]  /*91a0*/  LDTM.16dp32bit_t16_t31.x16 R4, tmem[UR11+0x10] ;  /* 0x0000100b000479ee */ /* 0x000e220008a20000 */
[----:B------:R-:W-:Y:S04]  /*91b0*/  STS.U8 [R204+UR10+0x4300], R67 ;  /* 0x00430043cc007988 */ /* 0x000fe8000800000a */
[----:B------:R-:W-:Y:S04]  /*91c0*/  STS.U8 [R204+UR10+0x4700], R241 ;  /* 0x004700f1cc007988 */ /* 0x000fe8000800000a */
[----:B------:R-:W-:Y:S04]  /*91d0*/  STS.U8 [R204+UR10+0x4b00], R242 ;  /* 0x004b00f2cc007988 */ /* 0x000fe8000800000a */
[----:B------:R-:W-:Y:S04]  /*91e0*/  STS.U8 [R204+UR10+0x4f00], R243 ;  /* 0x004f00f3cc007988 */ /* 0x000fe8000800000a */
[----:B------:R1:W-:Y:S04]  /*91f0*/  STS.U8 [R61+UR10+0x4380], R58 ;  /* 0x0043803a3d007988 */ /* 0x0003e8000800000a */
[----:B------:R-:W-:Y:S04]  /*9200*/  STS.U8 [R61+UR10+0x4780], R60 ;  /* 0x0047803c3d007988 */ /* 0x000fe8000800000a */
[----:B------:R-:W-:Y:S01]  /*9210*/  STS.U8 [R61+UR10+0x4b80], R56 ;  /* 0x004b80383d007988 */ /* 0x000fe2000800000a */
[----:B-1----:R-:W-:-:S03]  /*9220*/  LOP3.LUT R58, R57, 0x10, RZ, 0x3c, !PT ;  /* 0x00000010393a7812 */ /* 0x002fc600078e3cff */
[----:B------:R-:W-:Y:S04]  /*9230*/  STS.U8 [R61+UR10+0x4f80], R66 ;  /* 0x004f80423d007988 */ /* 0x000fe8000800000a */
[----:B------:R1:W-:Y:S01]  /*9240*/  STS.128 [R57+UR10], R28 ;  /* 0x0000001c39007988 */ /* 0x0003e20008000c0a */
[C---:B0-----:R-:W-:Y:S01]  /*9250*/  FMUL R4, R59.reuse, R4 ;  /* 0x000000043b047220 */ /* 0x041fe20000400000 */
[C---:B------:R-:W-:Y:S01]  /*9260*/  FMUL R5, R59.reuse, R5 ;  /* 0x000000053b057220 */ /* 0x040fe20000400000 */
[C---:B------:R-:W-:Y:S01]  /*9270*/  FMUL R6, R59.reuse, R6 ;  /* 0x000000063b067220 */ /* 0x040fe20000400000 */
[----:B------:R0:W-:Y:S01]  /*9280*/  STS.128 [R58+UR10], R32 ;  /* 0x000000203a007988 */ /* 0x0001e20008000c0a */
[C---:B------:R-:W-:Y:S01]  /*9290*/  FMUL R7, R59.reuse, R7 ;  /* 0x000000073b077220 */ /* 0x040fe20000400000 */
[C---:B------:R-:W-:Y:S01]  /*92a0*/  FMUL R8, R59.reuse, R8 ;  /* 0x000000083b087220 */ /* 0x040fe20000400000 */
[C---:B------:R-:W-:Y:S01]  /*92b0*/  FMUL R9, R59.reuse, R9 ;  /* 0x000000093b097220 */ /* 0x040fe20000400000 */
[C---:B------:R-:W-:Y:S01]  /*92c0*/  FMUL R10, R59.reuse, R10 ;  /* 0x0000000a3b0a7220 */ /* 0x040fe20000400000 */
[C---:B------:R-:W-:Y:S01]  /*92d0*/  FMUL R11, R59.reuse, R11 ;  /* 0x0000000b3b0b7220 */ /* 0x040fe20000400000 */
[C---:B------:R-:W-:Y:S01]  /*92e0*/  FMUL R12, R59.reuse, R12 ;  /* 0x0000000c3b0c7220 */ /* 0x040fe20000400000 */
[C---:B------:R-:W-:Y:S01]  /*92f0*/  FMUL R13, R59.reuse, R13 ;  /* 0x0000000d3b0d7220 */ /* 0x040fe20000400000 */
[----:B------:R-:W-:Y:S01]  /*9300*/  FMUL R14, R59, R14 ;  /* 0x0000000e3b0e7220 */ /* 0x000fe20000400000 */
[----:B-1----:R-:W-:Y:S01]  /*9310*/  LOP3.LUT R57, R57, 0x20, RZ, 0x3c, !PT ;  /* 0x0000002039397812 */ /* 0x002fe200078e3cff */
[C---:B------:R-:W-:Y:S01]  /*9320*/  FMUL R15, R59.reuse, R15 ;  /* 0x0000000f3b0f7220 */ /* 0x040fe20000400000 */
[C---:B------:R-:W-:Y:S01]  /*9330*/  FMUL R16, R59.reuse, R16 ;  /* 0x000000103b107220 */ /* 0x040fe20000400000 */
[C---:B------:R-:W-:Y:S01]  /*9340*/  FMUL R17, R59.reuse, R17 ;  /* 0x000000113b117220 */ /* 0x040fe20000400000 */
[C---:B------:R-:W-:Y:S01]  /*9350*/  FMUL R18, R59.reuse, R18 ;  /* 0x000000123b127220 */ /* 0x040fe20000400000 */
[----:B------:R-:W-:Y:S01]  /*9360*/  FMUL R19, R59, R19 ;  /* 0x000000133b137220 */ /* 0x000fe20000400000 */
[----:B------:R0:W-:Y:S04]  /*9370*/  STS.128 [R57+UR10], R20 ;  /* 0x0000001439007988 */ /* 0x0001e80008000c0a */
[----:B------:R0:W-:Y:S01]  /*9380*/  STS.128 [R37+UR10], R24 ;  /* 0x0000001825007988 */ /* 0x0001e20008000c0a */
[----:B------:R-:W-:Y:S01]  /*9390*/  NOP ;  /* 0x0000000000007918 */ /* 0x000fe20000000000 */
[----:B------:R0:W-:Y:S01]  /*93a0*/  STTM.16dp32bit_t0_t15.x16 tmem[UR11], R4 ;  /* 0x00000004000079ed */ /* 0x0001e20008a0000b */
[----:B------:R0:W-:Y:S01]  /*93b0*/  STTM.16dp32bit_t16_t31.x16 tmem[UR11+0x10], R4 ;  /* 0x00001004000079ed */ /* 0x0001e20008a2000b */
[----:B------:R-:W1:Y:S02]  /*93c0*/  FENCE.VIEW.ASYNC.T ;  /* 0x00000000000073c6 */ /* 0x000e640000000200 */
[----:B-1----:R-:W-:Y:S06]  /*93d0*/  BAR.SYNC.DEFER_BLOCKING 0x0 ;  /* 0x0000000000007b1d */ /* 0x002fec0000010000 */
[----:B------:R1:W-:Y:S06]  /*93e0*/  MEMBAR.ALL.CTA ;  /* 0x0000000000007992 */ /* 0x0003ec0000008000 */
[----:B-1----:R-:W1:Y:S01]  /*93f0*/  FENCE.VIEW.ASYNC.S ;  /* 0x00000000000073c6 */ /* 0x002e620000000000 */
[----:B------:R-:W-:Y:S01]  /*9400*/  ULEA UR12, UR27, UR10, 0x3 ;  /* 0x0000000a1b0c7291 */ /* 0x000fe2000f8e18ff */
[----:B------:R-:W-:Y:S01]  /*9410*/  FADD R40, R39, R40 ;  /* 0x0000002827287221 */ /* 0x000fe20000000000 */
[----:B------:R-:W-:-:S02]  /*9420*/  UMOV UR4, UR5 ;  /* 0x0000000500047c82 */ /* 0x000fc40008000000 */
[----:B------:R-:W-:Y:S01]  /*9430*/  UIADD3 UR12, UPT, UPT, UR12, 0x5800, URZ ;  /* 0x000058000c0c7890 */ /* 0x000fe2000fffe0ff */
[----:B-1----:R-:W-:Y:S06]  /*9440*/  BAR.SYNC.DEFER_BLOCKING 0x0 ;  /* 0x0000000000007b1d */ /* 0x002fec0000010000 */
[----:B------:R-:W-:Y:S05]  /*9450*/  BRA.U UP2, `(.L_x_15) ;  /* 0x0000000102507547 */ /* 0x000fea000b800000 */
[----:B------:R-:W-:Y:S01]  /*9460*/  UMOV UR17, 0x40004040 ;  /* 0x4000404000117882 */ /* 0x000fe20000000000 */
[----:B------:R-:W-:Y:S01]  /*9470*/  UMOV UR18, UR24 ;  /* 0x0000001800127c82 */ /* 0x000fe20008000000 */
        /* <DEDUP_REMOVED lines=18> */
.L_x_15:
[----:B------:R-:W-:Y:S01]  /*95a0*/  UIADD3 UR27, UPT, UPT, UR27, 0x1, URZ ;  /* 0x000000011b1b7890 */ /* 0x000fe2000fffe0ff */
[----:B------:R-:W-:Y:S01]  /*95b0*/  FFMA R200, R59, R200, R40 ;  /* 0x000000c83bc87223 */ /* 0x000fe20000000028 */
[----:B------:R-:W-:Y:S01]  /*95c0*/  IMAD.U32 R202, RZ, RZ, UR4 ;  /* 0x00000004ffca7e24 */ /* 0x000fe2000f8e00ff */
[----:B------:R-:W-:Y:S01]  /*95d0*/  UIADD3 UR29, UPT, UPT, UR25, UR29, URZ ;  /* 0x0000001d191d7290 */ /* 0x000fe2000fffe0ff */
[----:B------:R-:W-:Y:S01]  /*95e0*/  IMAD.MOV.U32 R201, RZ, RZ, R36 ;  /* 0x000000ffffc97224 */ /* 0x000fe200078e0024 */
[----:B------:R-:W-:Y:S02]  /*95f0*/  UISETP.GT.AND UP3, UPT, UR27, 0x1, UPT ;  /* 0x000000011b00788c */ /* 0x000fe4000bf64270 */
[----:B------:R-:W-:Y:S02]  /*9600*/  UIADD3 UR28, UPT, UPT, UR26, UR28, URZ ;  /* 0x0000001c1a1c7290 */ /* 0x000fe4000fffe0ff */
[----:B-1----:R-:W-:Y:S02]  /*9610*/  USEL UR5, URZ, 0x1, !UP3 ;  /* 0x00000001ff057887 */ /* 0x002fe4000d800000 */
[----:B------:R-:W-:-:S02]  /*9620*/  USEL UR27, UR27, URZ, !UP3 ;  /* 0x000000ff1b1b7287 */ /* 0x000fc4000d800000 */
[----:B------:R-:W-:Y:S02]  /*9630*/  UISETP.GE.AND UP3, UPT, UR44, UR13, UPT ;  /* 0x0000000d2c00728c */ /* 0x000fe4000bf66270 */
[----:B------:R-:W-:Y:S01]  /*9640*/  ULOP3.LUT UR5, UR4, UR5, URZ, 0x3c, !UPT ;  /* 0x0000000504057292 */ /* 0x000fe2000f8e3cff */
[----:B------:R-:W-:-:S06]  /*9650*/  UMOV UR6, UR44 ;  /* 0x0000002c00067c82 */ /* 0x000fcc0008000000 */
[----:B------:R-:W-:Y:S05]  /*9660*/  BRA.U !UP3, `(.L_x_16) ;  /* 0xffffffbd0b687547 */ /* 0x000fea000b83ffff */
.L_x_11:
[----:B------:R-:W-:-:S09]  /*9670*/  UISETP.GE.AND UP1, UPT, UR30, 0x1, UPT ;  /* 0x000000011e00788c */ /* 0x000fd2000bf26270 */
[----:B------:R-:W-:Y:S05]  /*9680*/  BRA.U !UP1, `(.L_x_17) ;  /* 0x0000000109107547 */ /* 0x000fea000b800000 */
[----:B------:R-:W-:-:S06]  /*9690*/  USHF.L.U32 UR4, UR4, 0x1f, URZ ;  /* 0x0000001f04047899 */ /* 0x000fcc00080006ff */
[----:B------:R-:W-:-:S04]  /*96a0*/  IMAD.U32 R3, RZ, RZ, UR4 ;  /* 0x00000004ff037e24 */ /* 0x000fc8000f8e00ff */
[----:B------:R-:W1:Y:S02]  /*96b0*/  SYNCS.PHASECHK.TRANS64.TRYWAIT P1, [UR12], R3 ;  /* 0x00000003ff0075a7 */ /* 0x000e64000802110c */
[----:B-1----:R-:W-:Y:S05]  /*96c0*/  @!P1 BRA `(.L_x_18) ;  /* 0x0000001400109947 */ /* 0x002fea0003800000 */
.L_x_17:
[----:B------:R-:W-:Y:S01]  /*96d0*/  BAR.SYNC.DEFER_BLOCKING 0x0 ;  /* 0x0000000000007b1d */ /* 0x000fe20000010000 */
[----:B------:R-:W-:Y:S01]  /*96e0*/  FSETP.GT.AND P1, PT, |R200|, 8.50705917302346158658e+37, PT ;  /* 0x7e800000c800780b */ /* 0x000fe20003f24200 */
[----:B------:R-:W-:Y:S01]  /*96f0*/  IMAD.SHL.U32 R3, R2, 0x20, RZ ;  /* 0x0000002002037824 */ /* 0x000fe200078e00ff */
[----:B------:R-:W-:Y:S01]  /*9700*/  FSETP.GEU.AND P3, PT, |R200|, 1.175494350822287508e-38, PT ;  /* 0x00800000c800780b */ /* 0x000fe20003f6e200 */
[----:B0-----:R-:W-:Y:S01]  /*9710*/  IMAD.SHL.U32 R21, R2, 0x10, RZ ;  /* 0x0000001002157824 */ /* 0x001fe200078e00ff */
[----:B------:R-:W-:Y:S01]  /*9720*/  FSETP.GEU.AND P2, PT, R200, 1.175494350822287508e-38, PT ;  /* 0x00800000c800780b */ /* 0x000fe20003f4e000 */
[----:B------:R-:W-:Y:S01]  /*9730*/  IMAD.SHL.U32 R26, R2, 0x4, RZ ;  /* 0x00000004021a7824 */ /* 0x000fe200078e00ff */
[----:B------:R-:W-:Y:S01]  /*9740*/  LOP3.LUT R20, R3, 0x700, RZ, 0xc0, !PT ;  /* 0x0000070003147812 */ /* 0x000fe200078ec0ff */
[----:B------:R-:W-:Y:S01]  /*9750*/  FMUL R3, R200, 8388608 ;  /* 0x4b000000c8037820 */ /* 0x000fe20000400000 */
[----:B------:R-:W-:Y:S01]  /*9760*/  LOP3.LUT R22, R2, 0x60, RZ, 0xc0, !PT ;  /* 0x0000006002167812 */ /* 0x000fe200078ec0ff */
[----:B------:R-:W0:Y:S01]  /*9770*/  LDCU.64 UR4, c[0x0][0x3e0] ;  /* 0x00007c00ff0477ac */ /* 0x000e220008000a00 */
[----:B------:R-:W-:Y:S01]  /*9780*/  LOP3.LUT R20, R20, 0x70, R21, 0xf8, !PT ;  /* 0x0000007014147812 */ /* 0x000fe200078ef815 */
[----:B------:R-:W1:Y:S01]  /*9790*/  LDC.64 R32, c[0x0][0x398] ;  /* 0x0000e600ff207b82 */ /* 0x000e620000000a00 */
[----:B------:R-:W-:Y:S01]  /*97a0*/  FSEL R24, R3, R200, !P2 ;  /* 0x000000c803187208 */ /* 0x000fe20005000000 */
[----:B------:R-:W-:Y:S01]  /*97b0*/  @P1 FMUL R200, R200, 0.25 ;  /* 0x3e800000c8c81820 */ /* 0x000fe20000400000 */
[----:B------:R-:W-:Y:S01]  /*97c0*/  IMAD.SHL.U32 R3, R22, 0x2, RZ ;  /* 0x0000000216037824 */ /* 0x000fe200078e00ff */
[----:B------:R-:W-:-:S02]  /*97d0*/  SHF.R.S32.HI R23, RZ, 0x2, R2 ;  /* 0x00000002ff177819 */ /* 0x000fc40000011402 */
[----:B------:R-:W-:Y:S01]  /*97e0*/  @!P3 FMUL R200, R200, 16777216 ;  /* 0x4b800000c8c8b820 */ /* 0x000fe20000400000 */
[----:B------:R-:W-:Y:S02]  /*97f0*/  LOP3.LUT R21, R21, 0x30, RZ, 0xc0, !PT ;  /* 0x0000003015157812 */ /* 0x000fe400078ec0ff */
[----:B------:R-:W-:Y:S02]  /*9800*/  LOP3.LUT R20, R20, R3, RZ, 0x3c, !PT ;  /* 0x0000000314147212 */ /* 0x000fe400078e3cff */
[----:B------:R-:W3:Y:S01]  /*9810*/  MUFU.RCP R3, R200 ;  /* 0x000000c800037308 */ /* 0x000ee20000001000 */
[----:B------:R-:W4:Y:S02]  /*9820*/  @!P0 SYNCS.CCTL.IV [UR10+0x5800] ;  /* 0x00580000ff0089b1 */ /* 0x000f24000800000a */
[----:B----4-:R-:W-:Y:S01]  /*9830*/  BAR.SYNC.DEFER_BLOCKING 0x0 ;  /* 0x0000000000007b1d */ /* 0x010fe20000010000 */
[----:B------:R-:W-:Y:S01]  /*9840*/  VIADD R20, R20, UR10 ;  /* 0x0000000a14147c36 */ /* 0x000fe20008000000 */
[----:B------:R-:W-:Y:S01]  /*9850*/  SGXT R22, R23, 0x1 ;  /* 0x000000011716781a */ /* 0x000fe20000000200 */
[----:B0-----:R-:W-:Y:S01]  /*9860*/  UIMAD UR4, UR9, UR4, URZ ;  /* 0x00000004090472a4 */ /* 0x001fe2000f8e02ff */
[----:B------:R-:W-:-:S04]  /*9870*/  LOP3.LUT R23, R21, 0x1c0, R26, 0xf8, !PT ;  /* 0x000001c015177812 */ /* 0x000fc800078ef81a */
[----:B------:R-:W0:Y:S01]  /*9880*/  LDC R26, c[0x0][0x3e8] ;  /* 0x0000fa00ff1a7b82 */ /* 0x000e220000000800 */
[----:B--2---:R-:W-:Y:S01]  /*9890*/  LDTM.16dp32bit_t0_t15.x16 R4, tmem[UR11] ;  /* 0x0000000b000479ee */ /* 0x004fe20008a00000 */
[----:B------:R-:W2:Y:S01]  /*98a0*/  LDTM.16dp32bit_t16_t31.x16 R4, tmem[UR11+0x10] ;  /* 0x0000100b000479ee */ /* 0x000ea20008a20000 */
[----:B------:R-:W-:Y:S01]  /*98b0*/  LOP3.LUT R22, R23, 0x440, R22, 0x78, !PT ;  /* 0x0000044017167812 */ /* 0x000fe200078e7816 */
[----:B------:R-:W4:Y:S01]  /*98c0*/  @!P0 SYNCS.CCTL.IV [UR10+0x5808] ;  /* 0x00580800ff0089b1 */ /* 0x000f22000800000a */
[----:B------:R-:W-:Y:S01]  /*98d0*/  NOP ;  /* 0x0000000000007918 */ /* 0x000fe20000000000 */
[----:B------:R-:W-:Y:S01]  /*98e0*/  ISETP.GE.U32.AND P0, PT, R24, 0x7f800000, PT ;  /* 0x7f8000001800780c */ /* 0x000fe20003f06070 */
[----:B--2---:R-:W-:Y:S01]  /*98f0*/  @P1 FMUL R4, R4, 0.25 ;  /* 0x3e80000004041820 */ /* 0x004fe20000400000 */
[----:B------:R-:W-:Y:S01]  /*9900*/  @P1 FMUL R5, R5, 0.25 ;  /* 0x3e80000005051820 */ /* 0x000fe20000400000 */
[----:B------:R-:W-:Y:S01]  /*9910*/  @P1 FMUL R6, R6, 0.25 ;  /* 0x3e80000006061820 */ /* 0x000fe20000400000 */
[----:B------:R-:W-:Y:S01]  /*9920*/  @P1 FMUL R7, R7, 0.25 ;  /* 0x3e80000007071820 */ /* 0x000fe20000400000 */
[----:B------:R-:W-:Y:S01]  /*9930*/  @!P3 FMUL R4, R4, 16777216 ;  /* 0x4b8000000404b820 */ /* 0x000fe20000400000 */
[----:B------:R-:W-:Y:S01]  /*9940*/  @!P3 FMUL R5, R5, 16777216 ;  /* 0x4b8000000505b820 */ /* 0x000fe20000400000 */
[----:B------:R-:W-:Y:S01]  /*9950*/  @!P3 FMUL R6, R6, 16777216 ;  /* 0x4b8000000606b820 */ /* 0x000fe20000400000 */
[----:B------:R-:W-:Y:S01]  /*9960*/  @!P3 FMUL R7, R7, 16777216 ;  /* 0x4b8000000707b820 */ /* 0x000fe20000400000 */
[----:B------:R-:W-:Y:S01]  /*9970*/  @P1 FMUL R8, R8, 0.25 ;  /* 0x3e80000008081820 */ /* 0x000fe20000400000 */
[----:B------:R-:W-:Y:S01]  /*9980*/  @P1 FMUL R9, R9, 0.25 ;  /* 0x3e80000009091820 */ /* 0x000fe20000400000 */
[C---:B---3--:R-:W-:Y:S01]  /*9990*/  FMUL R4, R3.reuse, R4 ;  /* 0x0000000403047220 */ /* 0x048fe20000400000 */
[C---:B------:R-:W-:Y:S01]  /*99a0*/  FMUL R5, R3.reuse, R5 ;  /* 0x0000000503057220 */ /* 0x040fe20000400000 */
[C---:B------:R-:W-:Y:S01]  /*99b0*/  FMUL R6, R3.reuse, R6 ;  /* 0x0000000603067220 */ /* 0x040fe20000400000 */
[----:B------:R-:W-:Y:S01]  /*99c0*/  FMUL R7, R3, R7 ;  /* 0x0000000703077220 */ /* 0x000fe20000400000 */
[----:B------:R-:W-:Y:S01]  /*99d0*/  @P1 FMUL R10, R10, 0.25 ;  /* 0x3e8000000a0a1820 */ /* 0x000fe20000400000 */
[----:B------:R-:W-:Y:S01]  /*99e0*/  @P1 FMUL R11, R11, 0.25 ;  /* 0x3e8000000b0b1820 */ /* 0x000fe20000400000 */
[----:B------:R-:W-:Y:S01]  /*99f0*/  @!P3 FMUL R8, R8, 16777216 ;  /* 0x4b8000000808b820 */ /* 0x000fe20000400000 */
[----:B------:R-:W-:Y:S01]  /*9a00*/  @!P3 FMUL R9, R9, 16777216 ;  /* 0x4b8000000909b820 */ /* 0x000fe20000400000 */
[----:B------:R-:W-:Y:S01]  /*9a10*/  @P1 FMUL R12, R12, 0.25 ;  /* 0x3e8000000c0c1820 */ /* 0x000fe20000400000 */
[----:B------:R-:W-:Y:S01]  /*9a20*/  @P1 FMUL R13, R13, 0.25 ;  /* 0x3e8000000d0d1820 */ /* 0x000fe20000400000 */
[----:B------:R-:W-:Y:S01]  /*9a30*/  @P1 FMUL R14, R14, 0.25 ;  /* 0x3e8000000e0e1820 */ /* 0x000fe20000400000 */
[----:B------:R-:W-:Y:S01]  /*9a40*/  @P1 FMUL R15, R15, 0.25 ;  /* 0x3e8000000f0f1820 */ /* 0x000fe20000400000 */
[----:B------:R-:W-:Y:S01]  /*9a50*/  @P1 FMUL R16, R16, 0.25 ;  /* 0x3e80000010101820 */ /* 0x000fe20000400000 */
[----:B------:R-:W-:Y:S01]  /*9a60*/  @P1 FMUL R17, R17, 0.25 ;  /* 0x3e80000011111820 */ /* 0x000fe20000400000 */
[----:B------:R-:W-:Y:S01]  /*9a70*/  @P1 FMUL R18, R18, 0.25 ;  /* 0x3e80000012121820 */ /* 0x000fe20000400000 */
[----:B------:R-:W-:Y:S01]  /*9a80*/  @P1 FMUL R19, R19, 0.25 ;  /* 0x3e80000013131820 */ /* 0x000fe20000400000 */
[----:B------:R-:W-:Y:S01]  /*9a90*/  F2FP.SATFINITE.E4M3.F32.PACK_AB_MERGE_C R4, R5, R4, RZ ;  /* 0x000000040504723e */ /* 0x000fe200048070ff */
[----:B------:R-:W-:Y:S01]  /*9aa0*/  @!P3 FMUL R10, R10, 16777216 ;  /* 0x4b8000000a0ab820 */ /* 0x000fe20000400000 */
[----:B------:R-:W-:Y:S01]  /*9ab0*/  F2FP.SATFINITE.E4M3.F32.PACK_AB_MERGE_C R6, R7, R6, RZ ;  /* 0x000000060706723e */ /* 0x000fe200048070ff */
[----:B------:R-:W-:Y:S01]  /*9ac0*/  @!P3 FMUL R11, R11, 16777216 ;  /* 0x4b8000000b0bb820 */ /* 0x000fe20000400000 */
[C---:B------:R-:W-:Y:S01]  /*9ad0*/  FMUL R8, R3.reuse, R8 ;  /* 0x0000000803087220 */ /* 0x040fe20000400000 */
[----:B------:R-:W-:Y:S01]  /*9ae0*/  FMUL R9, R3, R9 ;  /* 0x0000000903097220 */ /* 0x000fe20000400000 */
[----:B------:R-:W-:Y:S01]  /*9af0*/  @!P3 FMUL R12, R12, 16777216 ;  /* 0x4b8000000c0cb820 */ /* 0x000fe20000400000 */
[----:B------:R-:W-:Y:S01]  /*9b00*/  @!P3 FMUL R13, R13, 16777216 ;  /* 0x4b8000000d0db820 */ /* 0x000fe20000400000 */
[----:B------:R-:W-:Y:S01]  /*9b10*/  @!P3 FMUL R14, R14, 16777216 ;  /* 0x4b8000000e0eb820 */ /* 0x000fe20000400000 */
[----:B------:R-:W-:Y:S01]  /*9b20*/  @!P3 FMUL R15, R15, 16777216 ;  /* 0x4b8000000f0fb820 */ /* 0x000fe20000400000 */
[----:B------:R-:W-:Y:S01]  /*9b30*/  @!P3 FMUL R16, R16, 16777216 ;  /* 0x4b8000001010b820 */ /* 0x000fe20000400000 */
[----:B------:R-:W-:Y:S01]  /*9b40*/  @!P3 FMUL R17, R17, 16777216 ;  /* 0x4b8000001111b820 */ /* 0x000fe20000400000 */
[----:B------:R-:W-:Y:S01]  /*9b50*/  @!P3 FMUL R18, R18, 16777216 ;  /* 0x4b8000001212b820 */ /* 0x000fe20000400000 */
[----:B------:R-:W-:Y:S01]  /*9b60*/  @!P3 FMUL R19, R19, 16777216 ;  /* 0x4b8000001313b820 */ /* 0x000fe20000400000 */
[----:B------:R-:W-:Y:S01]  /*9b70*/  LOP3.LUT R5, R4, 0xffff, RZ, 0xc0, !PT ;  /* 0x0000ffff04057812 */ /* 0x000fe200078ec0ff */
[C---:B------:R-:W-:Y:S01]  /*9b80*/  FMUL R10, R3.reuse, R10 ;  /* 0x0000000a030a7220 */ /* 0x040fe20000400000 */
[----:B------:R-:W-:Y:S01]  /*9b90*/  LOP3.LUT R6, R6, 0xffff, RZ, 0xc0, !PT ;  /* 0x0000ffff06067812 */ /* 0x000fe200078ec0ff */
        /* <DEDUP_REMOVED lines=9> */
[----:B------:R-:W-:-:S02]  /*9c30*/  F2FP.SATFINITE.E4M3.F32.PACK_AB_MERGE_C R8, R9, R8, RZ ;  /* 0x000000080908723e */ /* 0x000fc400048070ff */
[----:B------:R-:W-:Y:S02]  /*9c40*/  SHF.R.U32.HI R3, RZ, 0x8, R5 ;  /* 0x00000008ff037819 */ /* 0x000fe40000011605 */
[----:B------:R-:W-:Y:S02]  /*9c50*/  SHF.R.U32.HI R4, RZ, 0x8, R6 ;  /* 0x00000008ff047819 */ /* 0x000fe40000011606 */
[----:B------:R-:W-:Y:S02]  /*9c60*/  F2FP.SATFINITE.E4M3.F32.PACK_AB_MERGE_C R10, R11, R10, RZ ;  /* 0x0000000a0b0a723e */ /* 0x000fe400048070ff */
[----:B------:R-:W-:Y:S02]  /*9c70*/  LOP3.LUT R11, R8, 0xffff, RZ, 0xc0, !PT ;  /* 0x0000ffff080b7812 */ /* 0x000fe400078ec0ff */
[----:B------:R-:W-:Y:S02]  /*9c80*/  F2FP.SATFINITE.E4M3.F32.PACK_AB_MERGE_C R12, R13, R12, RZ ;  /* 0x0000000c0d0c723e */ /* 0x000fe400048070ff */
[----:B------:R-:W-:Y:S01]  /*9c90*/  LOP3.LUT R7, R3, 0xffff, RZ, 0xc0, !PT ;  /* 0x0000ffff03077812 */ /* 0x000fe200078ec0ff */
[----:B------:R-:W-:Y:S01]  /*9ca0*/  VIADD R3, R24, 0xc0cafb0d ;  /* 0xc0cafb0d18037836 */ /* 0x000fe20000000000 */
[----:B------:R-:W-:-:S02]  /*9cb0*/  LOP3.LUT R4, R4, 0xffff, RZ, 0xc0, !PT ;  /* 0x0000ffff04047812 */ /* 0x000fc400078ec0ff */
[----:B------:R-:W-:Y:S02]  /*9cc0*/  F2FP.SATFINITE.E4M3.F32.PACK_AB_MERGE_C R14, R15, R14, RZ ;  /* 0x0000000e0f0e723e */ /* 0x000fe400048070ff */
[----:B------:R-:W-:Y:S02]  /*9cd0*/  F2FP.SATFINITE.E4M3.F32.PACK_AB_MERGE_C R16, R17, R16, RZ ;  /* 0x000000101110723e */ /* 0x000fe400048070ff */
[----:B------:R-:W-:Y:S02]  /*9ce0*/  PRMT R5, R5, 0x3340, R6 ;  /* 0x0000334005057816 */ /* 0x000fe40000000006 */
[----:B------:R-:W-:Y:S02]  /*9cf0*/  PRMT R6, R11, 0x3340, R0 ;  /* 0x000033400b067816 */ /* 0x000fe40000000000 */
[----:B------:R-:W-:Y:S02]  /*9d00*/  PRMT R8, R7, 0x3340, R4 ;  /* 0x0000334007087816 */ /* 0x000fe40000000004 */
[----:B------:R-:W-:-:S02]  /*9d10*/  LOP3.LUT R12, R12, 0xffff, RZ, 0xc0, !PT ;  /* 0x0000ffff0c0c7812 */ /* 0x000fc400078ec0ff */
[----:B------:R-:W-:Y:S02]  /*9d20*/  LOP3.LUT R7, R14, 0xffff, RZ, 0xc0, !PT ;  /* 0x0000ffff0e077812 */ /* 0x000fe400078ec0ff */
[----:B------:R-:W-:Y:S02]  /*9d30*/  LOP3.LUT R15, R16, 0xffff, RZ, 0xc0, !PT ;  /* 0x0000ffff100f7812 */ /* 0x000fe400078ec0ff */
[----:B------:R-:W-:Y:S02]  /*9d40*/  PRMT R9, R5, 0x5410, R6 ;  /* 0x0000541005097816 */ /* 0x000fe40000000006 */
[----:B------:R-:W-:Y:S02]  /*9d50*/  LOP3.LUT R4, R3, 0xff800000, RZ, 0xc0, !PT ;  /* 0xff80000003047812 */ /* 0x000fe400078ec0ff */
[----:B------:R-:W-:Y:S02]  /*9d60*/  SHF.R.U32.HI R5, RZ, 0x8, R12 ;  /* 0x00000008ff057819 */ /* 0x000fe4000001160c */
[----:B------:R-:W-:-:S02]  /*9d70*/  SHF.R.U32.HI R3, RZ, 0x8, R11 ;  /* 0x00000008ff037819 */ /* 0x000fc4000001160b */
[--C-:B------:R-:W-:Y:S02]  /*9d80*/  PRMT R12, R12, 0x3340, R7.reuse ;  /* 0x000033400c0c7816 */ /* 0x100fe40000000007 */
[----:B------:R-:W-:Y:S02]  /*9d90*/  SHF.R.U32.HI R6, RZ, 0x8, R7 ;  /* 0x00000008ff067819 */ /* 0x000fe40000011607 */
[----:B------:R-:W-:Y:S02]  /*9da0*/  SHF.R.U32.HI R7, RZ, 0x8, R15 ;  /* 0x00000008ff077819 */ /* 0x000fe4000001160f */
[----:B------:R-:W-:Y:S01]  /*9db0*/  LOP3.LUT R11, R3, 0xffff, RZ, 0xc0, !PT ;  /* 0x0000ffff030b7812 */ /* 0x000fe200078ec0ff */
[----:B------:R-:W-:Y:S01]  /*9dc0*/  IMAD.IADD R3, R24, 0x1, -R4 ;  /* 0x0000000118037824 */ /* 0x000fe200078e0a04 */
[----:B------:R-:W-:Y:S02]  /*9dd0*/  LOP3.LUT R5, R5, 0xffff, RZ, 0xc0, !PT ;  /* 0x0000ffff05057812 */ /* 0x000fe400078ec0ff */
[----:B------:R-:W-:-:S02]  /*9de0*/  LOP3.LUT R6, R6, 0xffff, RZ, 0xc0, !PT ;  /* 0x0000ffff06067812 */ /* 0x000fc400078ec0ff */
[----:B------:R-:W-:Y:S02]  /*9df0*/  LOP3.LUT R14, R7, 0xffff, RZ, 0xc0, !PT ;  /* 0x0000ffff070e7812 */ /* 0x000fe400078ec0ff */
[--C-:B------:R-:W-:Y:S02]  /*9e00*/  PRMT R11, R11, 0x3340, R0.reuse ;  /* 0x000033400b0b7816 */ /* 0x100fe40000000000 */
[----:B------:R-:W-:Y:S02]  /*9e10*/  F2FP.SATFINITE.E4M3.F32.PACK_AB_MERGE_C R18, R19, R18, RZ ;  /* 0x000000121312723e */ /* 0x000fe400048070ff */
[----:B------:R-:W-:Y:S02]  /*9e20*/  PRMT R13, R15, 0x3340, R0 ;  /* 0x000033400f0d7816 */ /* 0x000fe40000000000 */
[----:B------:R-:W-:Y:S01]  /*9e30*/  PRMT R7, R5, 0x3340, R6 ;  /* 0x0000334005077816 */ /* 0x000fe20000000006 */
[----:B------:R-:W-:Y:S01]  /*9e40*/  IMAD.MOV.U32 R6, RZ, RZ, 0x3dc6b27f ;  /* 0x3dc6b27fff067424 */ /* 0x000fe200078e00ff */
[----:B------:R-:W-:Y:S01]  /*9e50*/  PRMT R14, R14, 0x3340, R1 ;  /* 0x000033400e0e7816 */ /* 0x000fe20000000001 */
[----:B------:R-:W-:Y:S01]  /*9e60*/  FADD R5, R3, -1 ;  /* 0xbf80000003057421 */ /* 0x000fe20000000000 */
[----:B------:R-:W-:Y:S01]  /*9e70*/  LOP3.LUT R10, R10, 0xffff, RZ, 0xc0, !PT ;  /* 0x0000ffff0a0a7812 */ /* 0x000fe200078ec0ff */
[----:B------:R-:W-:Y:S01]  /*9e80*/  IMAD.SHL.U32 R3, R2, 0x40, RZ ;  /* 0x0000004002037824 */ /* 0x000fe200078e00ff */
[----:B------:R-:W-:Y:S01]  /*9e90*/  PRMT R11, R8, 0x5410, R11 ;  /* 0x00005410080b7816 */ /* 0x000fe2000000000b */
[----:B------:R-:W-:Y:S01]  /*9ea0*/  FFMA.FTZ R6, R5, R6, -0.16845393180847167969 ;  /* 0xbe2c7f3005067423 */ /* 0x000fe20000010006 */
[----:B------:R-:W-:-:S02]  /*9eb0*/  PRMT R13, R12, 0x5410, R13 ;  /* 0x000054100c0d7816 */ /* 0x000fc4000000000d */
[----:B------:R-:W-:Y:S01]  /*9ec0*/  PRMT R7, R7, 0x5410, R14 ;  /* 0x0000541007077816 */ /* 0x000fe2000000000e */
[----:B------:R-:W-:Y:S01]  /*9ed0*/  FFMA.FTZ R6, R5, R6, 0.1716887056827545166 ;  /* 0x3e2fcf2a05067423 */ /* 0x000fe20000010006 */
[----:B------:R-:W-:Y:S02]  /*9ee0*/  LOP3.LUT R18, R18, 0xffff, RZ, 0xc0, !PT ;  /* 0x0000ffff12127812 */ /* 0x000fe400078ec0ff */
[--C-:B------:R-:W-:Y:S01]  /*9ef0*/  PRMT R8, R9, 0x4210, R10.reuse ;  /* 0x0000421009087816 */ /* 0x100fe2000000000a */
[----:B------:R-:W-:Y:S01]  /*9f00*/  FFMA.FTZ R6, R5, R6, -0.17900948226451873779 ;  /* 0xbe374e4305067423 */ /* 0x000fe20000010006 */
[----:B------:R-:W-:Y:S02]  /*9f10*/  PRMT R9, R11, 0x5210, R10 ;  /* 0x000052100b097816 */ /* 0x000fe4000000000a */
[--C-:B------:R-:W-:Y:S01]  /*9f20*/  PRMT R10, R13, 0x4210, R18.reuse ;  /* 0x000042100d0a7816 */ /* 0x100fe20000000012 */
[----:B------:R-:W-:Y:S01]  /*9f30*/  FFMA.FTZ R6, R5, R6, 0.20512372255325317383 ;  /* 0x3e520bf405067423 */ /* 0x000fe20000010006 */
[----:B------:R-:W-:-:S02]  /*9f40*/  PRMT R11, R7, 0x5210, R18 ;  /* 0x00005210070b7816 */ /* 0x000fc40000000012 */
[----:B------:R-:W-:Y:S01]  /*9f50*/  LOP3.LUT R3, R3, 0x200, RZ, 0xc0, !PT ;  /* 0x0000020003037812 */ /* 0x000fe200078ec0ff */
[C---:B------:R-:W-:Y:S01]  /*9f60*/  FFMA.FTZ R6, R5.reuse, R6, -0.24046532809734344482 ;  /* 0xbe763c8b05067423 */ /* 0x040fe20000010006 */
[--C-:B------:R-:W-:Y:S01]  /*9f70*/  SHF.R.U32.HI R7, RZ, 0x2, R2.reuse ;  /* 0x00000002ff077819 */ /* 0x100fe20000011602 */
[----:B----4-:R2:W-:Y:S01]  /*9f80*/  STSM.16.M88.4 [R20], R8 ;  /* 0x0000000814007844 */ /* 0x0105e20000000200 */
[----:B------:R-:W-:Y:S01]  /*9f90*/  IADD3 R3, PT, PT, R22, UR10, R3 ;  /* 0x0000000a16037c10 */ /* 0x000fe2000fffe003 */
[----:B------:R-:W-:Y:S01]  /*9fa0*/  FFMA.FTZ R6, R5, R6, 0.28857114911079406738 ;  /* 0x3e93bf9905067423 */ /* 0x000fe20000010006 */
[----:B------:R-:W-:Y:S01]  /*9fb0*/  LOP3.LUT R7, R7, 0x18, RZ, 0xc0, !PT ;  /* 0x0000001807077812 */ /* 0x000fe200078ec0ff */
[----:B------:R-:W-:Y:S01]  /*9fc0*/  BAR.SYNC.DEFER_BLOCKING 0x0 ;  /* 0x0000000000007b1d */ /* 0x000fe20000010000 */
[----:B------:R-:W-:Y:S01]  /*9fd0*/  I2FP.F32.S32 R4, R4 ;  /* 0x0000000400047245 */ /* 0x000fe20000201400 */
[----:B------:R-:W-:Y:S01]  /*9fe0*/  FFMA.FTZ R6, R5, R6, -0.36067417263984680176 ;  /* 0xbeb8aa4905067423 */ /* 0x000fe20000010006 */
[----:B------:R-:W-:-:S02]  /*9ff0*/  LOP3.LUT R38, R7, 0x1f, R2, 0xf8, !PT ;  /* 0x0000001f07267812 */ /* 0x000fc400078ef802 */
[----:B------:R-:W-:Y:S01]  /*a000*/  LEA.HI R17, R2, 0x1e, RZ, 0x1a ;  /* 0x0000001e02117811 */ /* 0x000fe200078fd0ff */
[C---:B------:R-:W-:Y:S01]  /*a010*/  FFMA.FTZ R6, R5.reuse, R6, 0.48089820146560668945 ;  /* 0x3ef6384a05067423 */ /* 0x040fe20000010006 */
[----:B------:R-:W-:Y:S01]  /*a020*/  FSETP.NEU.AND P1, PT, R24, RZ, PT ;  /* 0x000000ff1800720b */ /* 0x000fe20003f2d000 */
[C---:B------:R-:W-:Y:S02]  /*a030*/  IMAD.SHL.U32 R7, R38.reuse, 0x8, RZ ;  /* 0x0000000826077824 */ /* 0x040fe400078e00ff */
[----:B------:R-:W-:Y:S01]  /*a040*/  FFMA.FTZ R6, R5, R6, -0.72134751081466674805 ;  /* 0xbf38aa3b05067423 */ /* 0x000fe20000010006 */
[----:B------:R-:W-:Y:S01]  /*a050*/  IMAD.SHL.U32 R38, R38, 0x10, RZ ;  /* 0x0000001026267824 */ /* 0x000fe200078e00ff */
[----:B--2---:R-:W-:Y:S01]  /*a060*/  SHF.R.U32.HI R9, RZ, 0x6, R2 ;  /* 0x00000006ff097819 */ /* 0x004fe20000011602 */
[----:B0-----:R-:W-:Y:S02]  /*a070*/  IMAD R10, R17, R26, RZ ;  /* 0x0000001a110a7224 */ /* 0x001fe400078e02ff */
[----:B------:R-:W-:Y:S01]  /*a080*/  FMUL R6, R5, R6 ;  /* 0x0000000605067220 */ /* 0x000fe20000400000 */
[----:B------:R-:W-:-:S03]  /*a090*/  SGXT.U32 R9, R9, 0x1 ;  /* 0x000000010909781a */ /* 0x000fc60000000000 */
[----:B------:R-:W-:Y:S01]  /*a0a0*/  FMUL R6, R5, R6 ;  /* 0x0000000605067220 */ /* 0x000fe20000400000 */
[----:B------:R-:W-:-:S03]  /*a0b0*/  LOP3.LUT R38, R38, 0xf0, RZ, 0xc0, !PT ;  /* 0x000000f026267812 */ /* 0x000fc600078ec0ff */
[----:B------:R-:W-:Y:S01]  /*a0c0*/  FFMA.FTZ R6, R5, 1.4426950216293334961, R6 ;  /* 0x3fb8aa3b05067823 */ /* 0x000fe20000010006 */
[----:B------:R-:W-:Y:S01]  /*a0d0*/  @P0 IMAD.MOV.U32 R5, RZ, RZ, 0x7f800000 ;  /* 0x7f800000ff050424 */ /* 0x000fe200078e00ff */
[----:B------:R0:W2:Y:S02]  /*a0e0*/  LDSM.16.M88.4 R12, [R3] ;  /* 0x00000000030c783b */ /* 0x0000a40000000200 */
[----:B0-----:R-:W-:-:S05]  /*a0f0*/  FSEL R3, RZ, -23, P2 ;  /* 0xc1b80000ff037808 */ /* 0x001fca0001000000 */
[----:B------:R-:W-:Y:S01]  /*a100*/  FFMA.FTZ R3, R4, 1.1920928955078125e-07, R3 ;  /* 0x3400000004037823 */ /* 0x000fe20000010003 */
[----:B------:R-:W-:-:S03]  /*a110*/  LOP3.LUT R4, R7, 0xc0, RZ, 0xc0, !PT ;  /* 0x000000c007047812 */ /* 0x000fc600078ec0ff */
[----:B------:R-:W-:Y:S01]  /*a120*/  FADD R3, R3, R6 ;  /* 0x0000000603037221 */ /* 0x000fe20000000000 */
[----:B------:R-:W-:Y:S02]  /*a130*/  IMAD R6, R9, R26, RZ ;  /* 0x0000001a09067224 */ /* 0x000fe400078e02ff */
[----:B------:R-:W-:Y:S01]  /*a140*/  @P0 FFMA.FTZ R3, R24, R5, +INF ;  /* 0x7f80000018030423 */ /* 0x000fe20000010005 */
[----:B------:R-:W-:Y:S01]  /*a150*/  IMAD R5, R0, UR5, RZ ;  /* 0x0000000500057c24 */ /* 0x000fe2000f8e02ff */
[----:B------:R-:W-:Y:S01]  /*a160*/  IADD3 R40, PT, PT, R4, UR10, R21 ;  /* 0x0000000a04287c10 */ /* 0x000fe2000fffe015 */
[C---:B------:R-:W-:Y:S01]  /*a170*/  IMAD R7, R26.reuse, 0x2, R6 ;  /* 0x000000021a077824 */ /* 0x040fe200078e0206 */
[----:B------:R-:W-:Y:S01]  /*a180*/  USHF.R.S32.HI UR5, URZ, 0x1f, UR4 ;  /* 0x0000001fff057899 */ /* 0x000fe20008011404 */
[----:B------:R-:W-:Y:S02]  /*a190*/  FSEL R3, R3, -INF , P1 ;  /* 0xff80000003037808 */ /* 0x000fe40000800000 */
[C---:B------:R-:W-:Y:S01]  /*a1a0*/  IMAD R9, R26.reuse, 0x2, R7 ;  /* 0x000000021a097824 */ /* 0x040fe200078e0207 */
[----:B-1----:R-:W-:Y:S01]  /*a1b0*/  IADD3 R32, P0, P1, R5, UR4, R32 ;  /* 0x0000000405207c10 */ /* 0x002fe2000f91e020 */
[----:B------:R-:W0:Y:S01]  /*a1c0*/  LDCU UR4, c[0x0][0x3ec] ;  /* 0x00007d80ff0477ac */ /* 0x000e220008000800 */
[----:B------:R-:W-:Y:S01]  /*a1d0*/  SHF.R.S32.HI R4, RZ, 0x1f, R5 ;  /* 0x0000001fff047819 */ /* 0x000fe20000011405 */
[----:B------:R-:W-:-:S02]  /*a1e0*/  IMAD R11, R26, 0x2, R9 ;  /* 0x000000021a0b7824 */ /* 0x000fc400078e0209 */
[----:B------:R-:W-:Y:S01]  /*a1f0*/  FFMA R3, R3, 0.69314718246459960938, R36 ;  /* 0x3f31721803037823 */ /* 0x000fe20000000024 */
[-C--:B------:R-:W-:Y:S02]  /*a200*/  IADD3 R34, P2, PT, R10, R32.reuse, RZ ;  /* 0x000000200a227210 */ /* 0x080fe40007f5e0ff */
[----:B------:R-:W-:Y:S02]  /*a210*/  IADD3.X R36, PT, PT, R4, UR5, R33, P0, P1 ;  /* 0x0000000504247c10 */ /* 0x000fe400087e2421 */
[----:B------:R-:W-:Y:S02]  /*a220*/  IADD3 R4, P0, PT, R6, R32, RZ ;  /* 0x0000002006047210 */ /* 0x000fe40007f1e0ff */
[----:B------:R-:W-:Y:S02]  /*a230*/  LEA.HI.X.SX32 R35, R10, R36, 0x1, P2 ;  /* 0x000000240a237211 */ /* 0x000fe400010f0eff */
[C---:B--2---:R-:W-:Y:S02]  /*a240*/  PRMT R61, R15.reuse, 0x7770, RZ ;  /* 0x000077700f3d7816 */ /* 0x044fe400000000ff */
[----:B------:R-:W-:-:S02]  /*a250*/  PRMT R63, R15, 0x7771, RZ ;  /* 0x000077710f3f7816 */ /* 0x000fc400000000ff */
[C---:B------:R-:W-:Y:S02]  /*a260*/  PRMT R65, R15.reuse, 0x7772, RZ ;  /* 0x000077720f417816 */ /* 0x040fe400000000ff */
[----:B------:R-:W-:Y:S01]  /*a270*/  PRMT R67, R15, 0x7773, RZ ;  /* 0x000077730f437816 */ /* 0x000fe200000000ff */
[----:B0-----:R-:W-:Y:S01]  /*a280*/  UIMAD UR4, UR9, UR4, URZ ;  /* 0x00000004090472a4 */ /* 0x001fe2000f8e02ff */
[----:B------:R-:W-:Y:S02]  /*a290*/  LEA.HI R15, R2, 0xe, RZ, 0x1a ;  /* 0x0000000e020f7811 */ /* 0x000fe400078fd0ff */
[C---:B------:R-:W-:Y:S01]  /*a2a0*/  PRMT R45, R13.reuse, 0x7770, RZ ;  /* 0x000077700d2d7816 */ /* 0x040fe200000000ff */
[----:B------:R-:W-:Y:S01]  /*a2b0*/  USHF.L.U32 UR6, UR4, 0x2, URZ ;  /* 0x0000000204067899 */ /* 0x000fe200080006ff */
[----:B------:R-:W-:Y:S01]  /*a2c0*/  PRMT R47, R13, 0x7771, RZ ;  /* 0x000077710d2f7816 */ /* 0x000fe200000000ff */
[----:B------:R-:W-:Y:S01]  /*a2d0*/  IMAD R8, R15, R26, RZ ;  /* 0x0000001a0f087224 */ /* 0x000fe200078e02ff */
[C---:B------:R-:W-:Y:S01]  /*a2e0*/  PRMT R49, R13.reuse, 0x7772, RZ ;  /* 0x000077720d317816 */ /* 0x040fe200000000ff */
[----:B------:R-:W-:Y:S01]  /*a2f0*/  UIMAD.WIDE UR4, UR4, 0x4, URZ ;  /* 0x00000004040478a5 */ /* 0x000fe2000f8e02ff */
[----:B------:R-:W-:Y:S01]  /*a300*/  PRMT R51, R13, 0x7773, RZ ;  /* 0x000077730d337816 */ /* 0x000fe200000000ff */
[----:B------:R-:W-:Y:S01]  /*a310*/  IMAD R13, R26, 0x2, R11 ;  /* 0x000000021a0d7824 */ /* 0x000fe200078e020b */
[----:B------:R-:W-:-:S02]  /*a320*/  IADD3 R18, P1, PT, R8, R32, RZ ;  /* 0x0000002008127210 */ /* 0x000fc40007f3e0ff */
[-C--:B------:R-:W-:Y:S01]  /*a330*/  LEA.HI.X.SX32 R5, R6, R36.reuse, 0x1, P0 ;  /* 0x0000002406057211 */ /* 0x080fe200000f0eff */
[----:B------:R-:W-:Y:S01]  /*a340*/  IMAD R15, R26, 0x2, R13 ;  /* 0x000000021a0f7824 */ /* 0x000fe200078e020d */
[----:B------:R-:W-:Y:S02]  /*a350*/  LEA.HI.X.SX32 R19, R8, R36, 0x1, P1 ;  /* 0x0000002408137211 */ /* 0x000fe400008f0eff */
[-C--:B------:R-:W-:Y:S01]  /*a360*/  IADD3 R6, P0, PT, R7, R32.reuse, RZ ;  /* 0x0000002007067210 */ /* 0x080fe20007f1e0ff */
[C---:B------:R-:W-:Y:S01]  /*a370*/  IMAD R17, R26.reuse, 0x2, R15 ;  /* 0x000000021a117824 */ /* 0x040fe200078e020f */
[-C--:B------:R-:W-:Y:S02]  /*a380*/  IADD3 R8, P1, PT, R9, R32.reuse, RZ ;  /* 0x0000002009087210 */ /* 0x080fe40007f3e0ff */
[----:B------:R-:W-:Y:S01]  /*a390*/  IADD3 R10, P2, PT, R11, R32, RZ ;  /* 0x000000200b0a7210 */ /* 0x000fe20007f5e0ff */
[----:B------:R-:W-:Y:S01]  /*a3a0*/  IMAD R21, R26, 0x4, R17 ;  /* 0x000000041a157824 */ /* 0x000fe200078e0211 */
[----:B------:R-:W-:-:S02]  /*a3b0*/  PRMT R37, R12, 0x7770, RZ ;  /* 0x000077700c257816 */ /* 0x000fc400000000ff */
[----:B------:R-:W-:Y:S01]  /*a3c0*/  PRMT R39, R12, 0x7771, RZ ;  /* 0x000077710c277816 */ /* 0x000fe200000000ff */
[----:B------:R-:W-:Y:S01]  /*a3d0*/  IMAD R23, R26, 0x2, R21 ;  /* 0x000000021a177824 */ /* 0x000fe200078e0215 */
[C---:B------:R-:W-:Y:S01]  /*a3e0*/  PRMT R41, R12.reuse, 0x7772, RZ ;  /* 0x000077720c297816 */ /* 0x040fe200000000ff */
[----:B------:R0:W-:Y:S01]  /*a3f0*/  STG.E.U8 desc[UR22][R4.64], R37 ;  /* 0x0000002504007986 */ /* 0x0001e2000c101116 */
[----:B------:R-:W-:Y:S01]  /*a400*/  PRMT R43, R12, 0x7773, RZ ;  /* 0x000077730c2b7816 */ /* 0x000fe200000000ff */
[----:B------:R-:W-:Y:S01]  /*a410*/  IMAD R25, R26, 0x2, R23 ;  /* 0x000000021a197824 */ /* 0x000fe200078e0217 */
[-C--:B------:R-:W-:Y:S02]  /*a420*/  LEA.HI.X.SX32 R7, R7, R36.reuse, 0x1, P0 ;  /* 0x0000002407077211 */ /* 0x080fe400000f0eff */
[----:B------:R-:W-:Y:S01]  /*a430*/  PRMT R53, R14, 0x7770, RZ ;  /* 0x000077700e357816 */ /* 0x000fe200000000ff */
[----:B------:R-:W-:Y:S01]  /*a440*/  IMAD R27, R26, 0x2, R25 ;  /* 0x000000021a1b7824 */ /* 0x000fe200078e0219 */
[C---:B------:R-:W-:Y:S01]  /*a450*/  PRMT R55, R14.reuse, 0x7771, RZ ;  /* 0x000077710e377816 */ /* 0x040fe200000000ff */
[----:B------:R-:W-:Y:S01]  /*a460*/  STG.E.U8 desc[UR22][R6.64], R39 ;  /* 0x0000002706007986 */ /* 0x000fe2000c101116 */
[----:B------:R-:W-:Y:S01]  /*a470*/  PRMT R57, R14, 0x7772, RZ ;  /* 0x000077720e397816 */ /* 0x000fe200000000ff */
[----:B------:R-:W-:Y:S01]  /*a480*/  IMAD R29, R26, 0x2, R27 ;  /* 0x000000021a1d7824 */ /* 0x000fe200078e021b */
[----:B------:R-:W-:Y:S01]  /*a490*/  PRMT R59, R14, 0x7773, RZ ;  /* 0x000077730e3b7816 */ /* 0x000fe200000000ff */
[----:B0-----:R-:W-:Y:S01]  /*a4a0*/  IMAD.SHL.U32 R5, R0, 0x4, RZ ;  /* 0x0000000400057824 */ /* 0x001fe200078e00ff */
[----:B------:R-:W-:Y:S01]  /*a4b0*/  LEA.HI.X.SX32 R9, R9, R36, 0x1, P1 ;  /* 0x0000002409097211 */ /* 0x000fe200008f0eff */
[----:B------:R-:W-:Y:S01]  /*a4c0*/  IMAD R31, R26, 0x2, R29 ;  /* 0x000000021a1f7824 */ /* 0x000fe200078e021d */
[----:B------:R-:W-:Y:S01]  /*a4d0*/  IADD3 R12, P0, PT, R13, R32, RZ ;  /* 0x000000200d0c7210 */ /* 0x000fe20007f1e0ff */
[----:B------:R-:W-:Y:S01]  /*a4e0*/  IMAD.HI R0, R0, 0x4, RZ ;  /* 0x0000000400007827 */ /* 0x000fe200078e02ff */
[----:B------:R-:W-:Y:S01]  /*a4f0*/  LEA.HI.X.SX32 R11, R11, R36, 0x1, P2 ;  /* 0x000000240b0b7211 */ /* 0x000fe200010f0eff */
[----:B------:R0:W-:Y:S01]  /*a500*/  STG.E.U8 desc[UR22][R8.64], R41 ;  /* 0x0000002908007986 */ /* 0x0001e2000c101116 */
[-C--:B------:R-:W-:Y:S01]  /*a510*/  IADD3 R14, P1, PT, R15, R32.reuse, RZ ;  /* 0x000000200f0e7210 */ /* 0x080fe20007f3e0ff */
[----:B------:R-:W-:Y:S01]  /*a520*/  IMAD R33, R26, 0x2, R31 ;  /* 0x000000021a217824 */ /* 0x000fe200078e021f */
[----:B------:R-:W-:Y:S01]  /*a530*/  IADD3 R16, P2, PT, R17, R32, RZ ;  /* 0x0000002011107210 */ /* 0x000fe20007f5e0ff */
[----:B------:R-:W-:Y:S01]  /*a540*/  STG.E.U8 desc[UR22][R10.64], R43 ;  /* 0x0000002b0a007986 */ /* 0x000fe2000c101116 */
[----:B------:R-:W-:-:S02]  /*a550*/  LEA.HI.X.SX32 R13, R13, R36, 0x1, P0 ;  /* 0x000000240d0d7211 */ /* 0x000fc400000f0eff */
[----:B------:R-:W-:Y:S02]  /*a560*/  LEA.HI.X.SX32 R15, R15, R36, 0x1, P1 ;  /* 0x000000240f0f7211 */ /* 0x000fe400008f0eff */
[----:B------:R-:W-:Y:S01]  /*a570*/  IADD3 R20, P0, PT, R21, R32, RZ ;  /* 0x0000002015147210 */ /* 0x000fe20007f1e0ff */
[----:B------:R-:W-:Y:S01]  /*a580*/  STG.E.U8 desc[UR22][R12.64], R45 ;  /* 0x0000002d0c007986 */ /* 0x000fe2000c101116 */
[----:B------:R-:W-:Y:S01]  /*a590*/  LEA.HI.X.SX32 R17, R17, R36, 0x1, P2 ;  /* 0x0000002411117211 */ /* 0x000fe200010f0eff */
[----:B0-----:R-:W0:Y:S01]  /*a5a0*/  LDC.64 R8, c[0x0][0x3a0] ;  /* 0x0000e800ff087b82 */ /* 0x001e220000000a00 */
[-C--:B------:R-:W-:Y:S01]  /*a5b0*/  IADD3 R22, P1, PT, R23, R32.reuse, RZ ;  /* 0x0000002017167210 */ /* 0x080fe20007f3e0ff */
[----:B------:R-:W-:Y:S01]  /*a5c0*/  STG.E.U8 desc[UR22][R14.64], R47 ;  /* 0x0000002f0e007986 */ /* 0x000fe2000c101116 */
[----:B------:R-:W-:Y:S02]  /*a5d0*/  IADD3 R24, P2, PT, R25, R32, RZ ;  /* 0x0000002019187210 */ /* 0x000fe40007f5e0ff */
[-C--:B------:R-:W-:Y:S01]  /*a5e0*/  LEA.HI.X.SX32 R21, R21, R36.reuse, 0x1, P0 ;  /* 0x0000002415157211 */ /* 0x080fe200000f0eff */
[----:B------:R-:W-:Y:S01]  /*a5f0*/  STG.E.U8 desc[UR22][R16.64], R49 ;  /* 0x0000003110007986 */ /* 0x000fe2000c101116 */
[----:B------:R-:W-:-:S02]  /*a600*/  LEA.HI.X.SX32 R23, R23, R36, 0x1, P1 ;  /* 0x0000002417177211 */ /* 0x000fc400008f0eff */
[----:B------:R-:W-:Y:S01]  /*a610*/  IADD3 R26, P0, PT, R27, R32, RZ ;  /* 0x000000201b1a7210 */ /* 0x000fe20007f1e0ff */
[----:B------:R-:W-:Y:S01]  /*a620*/  STG.E.U8 desc[UR22][R18.64], R51 ;  /* 0x0000003312007986 */ /* 0x000fe2000c101116 */
[----:B------:R-:W-:Y:S02]  /*a630*/  LEA.HI.X.SX32 R25, R25, R36, 0x1, P2 ;  /* 0x0000002419197211 */ /* 0x000fe400010f0eff */
[-C--:B------:R-:W-:Y:S01]  /*a640*/  IADD3 R28, P1, PT, R29, R32.reuse, RZ ;  /* 0x000000201d1c7210 */ /* 0x080fe20007f3e0ff */
[----:B------:R-:W-:Y:S01]  /*a650*/  STG.E.U8 desc[UR22][R20.64], R53 ;  /* 0x0000003514007986 */ /* 0x000fe2000c101116 */
[-C--:B------:R-:W-:Y:S02]  /*a660*/  IADD3 R30, P2, PT, R31, R32.reuse, RZ ;  /* 0x000000201f1e7210 */ /* 0x080fe40007f5e0ff */
[----:B------:R-:W-:Y:S01]  /*a670*/  IADD3 R32, P3, PT, R33, R32, RZ ;  /* 0x0000002021207210 */ /* 0x000fe20007f7e0ff */
[----:B------:R-:W-:Y:S01]  /*a680*/  STG.E.U8 desc[UR22][R22.64], R55 ;  /* 0x0000003716007986 */ /* 0x000fe2000c101116 */
[----:B------:R-:W-:-:S02]  /*a690*/  LEA.HI.X.SX32 R27, R27, R36, 0x1, P0 ;  /* 0x000000241b1b7211 */ /* 0x000fc400000f0eff */
[-C--:B------:R-:W-:Y:S01]  /*a6a0*/  LEA.HI.X.SX32 R29, R29, R36.reuse, 0x1, P1 ;  /* 0x000000241d1d7211 */ /* 0x080fe200008f0eff */
[----:B------:R-:W-:Y:S01]  /*a6b0*/  STG.E.U8 desc[UR22][R24.64], R57 ;  /* 0x0000003918007986 */ /* 0x000fe2000c101116 */
[-C--:B------:R-:W-:Y:S02]  /*a6c0*/  LEA.HI.X.SX32 R31, R31, R36.reuse, 0x1, P2 ;  /* 0x000000241f1f7211 */ /* 0x080fe400010f0eff */
[----:B------:R-:W-:Y:S01]  /*a6d0*/  LEA.HI.X.SX32 R33, R33, R36, 0x1, P3 ;  /* 0x0000002421217211 */ /* 0x000fe200018f0eff */
[----:B------:R-:W-:Y:S01]  /*a6e0*/  STG.E.U8 desc[UR22][R26.64], R59 ;  /* 0x0000003b1a007986 */ /* 0x000fe2000c101116 */
[----:B------:R-:W-:-:S03]  /*a6f0*/  LOP3.LUT R2, R2, 0x7f, RZ, 0xc0, !PT ;  /* 0x0000007f02027812 */ /* 0x000fc600078ec0ff */
[----:B------:R-:W-:Y:S01]  /*a700*/  STG.E.U8 desc[UR22][R28.64], R61 ;  /* 0x0000003d1c007986 */ /* 0x000fe2000c101116 */
[----:B------:R-:W-:Y:S02]  /*a710*/  ISETP.GE.U32.AND P0, PT, R2, 0x40, PT ;  /* 0x000000400200780c */ /* 0x000fe40003f06070 */
[----:B0-----:R-:W-:Y:S01]  /*a720*/  IADD3 R2, P1, P2, R5, UR6, R8 ;  /* 0x0000000605027c10 */ /* 0x001fe2000fa3e008 */
[----:B------:R-:W-:Y:S04]  /*a730*/  STG.E.U8 desc[UR22][R30.64], R63 ;  /* 0x0000003f1e007986 */ /* 0x000fe8000c101116 */
[----:B------:R-:W-:Y:S04]  /*a740*/  STG.E.U8 desc[UR22][R32.64], R65 ;  /* 0x0000004120007986 */ /* 0x000fe8000c101116 */
[----:B------:R-:W-:Y:S01]  /*a750*/  STG.E.U8 desc[UR22][R34.64], R67 ;  /* 0x0000004322007986 */ /* 0x000fe2000c101116 */
[----:B------:R-:W-:Y:S06]  /*a760*/  BAR.SYNC.DEFER_BLOCKING 0x0 ;  /* 0x0000000000007b1d */ /* 0x000fec0000010000 */
[----:B------:R0:W-:Y:S02]  /*a770*/  STSM.16.M88 [R40], R3 ;  /* 0x0000000328007844 */ /* 0x0001e40000000000 */
[----:B------:R-:W-:Y:S01]  /*a780*/  BAR.SYNC.DEFER_BLOCKING 0x0 ;  /* 0x0000000000007b1d */ /* 0x000fe20000010000 */
[----:B0-----:R-:W-:-:S05]  /*a790*/  IADD3.X R3, PT, PT, R0, UR5, R9, P1, P2 ;  /* 0x0000000500037c10 */ /* 0x001fca0008fe4409 */
[----:B------:R-:W0:Y:S04]  /*a7a0*/  LDSM.16.M88 R7, [R38+UR10] ;  /* 0x0000000a2607783b */ /* 0x000e280008000000 */
[----:B0-----:R0:W-:Y:S01]  /*a7b0*/  @!P0 STG.E desc[UR22][R2.64], R7 ;  /* 0x0000000702008986 */ /* 0x0011e2000c101916 */
[----:B------:R-:W-:Y:S06]  /*a7c0*/  BAR.SYNC.DEFER_BLOCKING 0x0 ;  /* 0x0000000000007b1d */ /* 0x000fec0000010000 */
[----:B------:R-:W-:Y:S05]  /*a7d0*/  BRA.U UP0, `(.L_x_19) ;  /* 0x0000000100a07547 */ /* 0x000fea000b800000 */
[----:B------:R-:W1:Y:S01]  /*a7e0*/  S2UR UR5, SR_CgaCtaId ;  /* 0x00000000000579c3 */ /* 0x000e620000008800 */
[----:B------:R-:W-:Y:S01]  /*a7f0*/  NOP ;  /* 0x0000000000007918 */ /* 0x000fe20000000000 */
[----:B------:R-:W-:Y:S01]  /*a800*/  UMOV UR4, 0x50 ;  /* 0x0000005000047882 */ /* 0x000fe20000000000 */
[----:B------:R-:W-:Y:S02]  /*a810*/  IMAD.U32 R0, RZ, RZ, UR8 ;  /* 0x00000008ff007e24 */ /* 0x000fe4000f8e00ff */
[----:B0-----:R-:W-:Y:S02]  /*a820*/  IMAD.MOV.U32 R3, RZ, RZ, 0xf ;  /* 0x0000000fff037424 */ /* 0x001fe400078e00ff */
[----:B------:R-:W-:Y:S01]  /*a830*/  IMAD.MOV.U32 R7, RZ, RZ, 0x1 ;  /* 0x00000001ff077424 */ /* 0x000fe200078e00ff */
[----:B------:R-:W-:-:S04]  /*a840*/  LOP3.LUT R0, R0, 0xffff, RZ, 0xc0, !PT ;  /* 0x0000ffff00007812 */ /* 0x000fc800078ec0ff */
[----:B------:R-:W-:-:S05]  /*a850*/  SHF.R.U32.HI R0, RZ, 0x5, R0 ;  /* 0x00000005ff007819 */ /* 0x000fca0000011600 */
[----:B------:R-:W-:Y:S01]  /*a860*/  VIADD R2, R0, 0x10 ;  /* 0x0000001000027836 */ /* 0x000fe20000000000 */
[----:B------:R-:W-:Y:S01]  /*a870*/  SHF.L.U32 R0, R3, R0, RZ ;  /* 0x0000000003007219 */ /* 0x000fe200000006ff */
[----:B-1----:R-:W-:-:S03]  /*a880*/  ULEA UR6, UR5, UR4, 0x18 ;  /* 0x0000000405067291 */ /* 0x002fc6000f8ec0ff */
[----:B------:R-:W-:-:S04]  /*a890*/  SHF.L.U32 R3, R7, R2, RZ ;  /* 0x0000000207037219 */ /* 0x000fc800000006ff */
[----:B------:R-:W-:Y:S02]  /*a8a0*/  LOP3.LUT R0, R3, R0, RZ, 0xfc, !PT ;  /* 0x0000000003007212 */ /* 0x000fe400078efcff */
[----:B------:R-:W0:Y:S02]  /*a8b0*/  LDS R5, [UR6] ;  /* 0x00000006ff057984 */ /* 0x000e240008000800 */
[C---:B------:R-:W-:Y:S02]  /*a8c0*/  LOP3.LUT R2, R0.reuse, 0xffff, RZ, 0xc0, !PT ;  /* 0x0000ffff00027812 */ /* 0x040fe400078ec0ff */
[----:B0-----:R-:W-:-:S04]  /*a8d0*/  LOP3.LUT R3, R0, 0xffff, R5, 0x80, !PT ;  /* 0x0000ffff00037812 */ /* 0x001fc800078e8005 */
[----:B------:R-:W-:-:S13]  /*a8e0*/  ISETP.NE.AND P0, PT, R3, R2, PT ;  /* 0x000000020300720c */ /* 0x000fda0003f05270 */
[----:B------:R-:W-:Y:S05]  /*a8f0*/  @P0 BRA `(.L_x_20) ;  /* 0x0000000000500947 */ /* 0x000fea0003800000 */
[----:B------:R-:W-:Y:S02]  /*a900*/  SHF.R.U32.HI R5, RZ, 0x10, R5 ;  /* 0x00000010ff057819 */ /* 0x000fe40000011605 */
[----:B------:R-:W-:-:S04]  /*a910*/  SHF.R.U32.HI R2, RZ, 0x10, R0 ;  /* 0x00000010ff027819 */ /* 0x000fc80000011600 */
[----:B------:R-:W-:-:S04]  /*a920*/  LOP3.LUT R5, R5, R2, RZ, 0xc0, !PT ;  /* 0x0000000205057212 */ /* 0x000fc800078ec0ff */
[----:B------:R-:W-:-:S13]  /*a930*/  ISETP.NE.AND P0, PT, R5, R2, PT ;  /* 0x000000020500720c */ /* 0x000fda0003f05270 */
[----:B------:R-:W-:Y:S05]  /*a940*/  @P0 BRA `(.L_x_21) ;  /* 0x0000000000300947 */ /* 0x000fea0003800000 */
[----:B------:R-:W-:Y:S01]  /*a950*/  R2UR UR4, R0 ;  /* 0x00000000000472ca */ /* 0x000fe200000e0000 */
[----:B------:R-:W-:Y:S01]  /*a960*/  VOTEU.ANY UR5, UPT, PT ;  /* 0x0000000000057886 */ /* 0x000fe200038e0100 */
[----:B------:R-:W0:Y:S01]  /*a970*/  S2R R0, SR_LANEID ;  /* 0x0000000000007919 */ /* 0x000e220000000000 */
[----:B------:R-:W-:-:S10]  /*a980*/  UFLO.U32 UR5, UR5 ;  /* 0x00000005000572bd */ /* 0x000fd400080e0000 */
[----:B------:R-:W-:-:S06]  /*a990*/  ULOP3.LUT UR4, URZ, UR4, URZ, 0x33, !UPT ;  /* 0x00000004ff047292 */ /* 0x000fcc000f8e33ff */
[----:B------:R-:W-:-:S04]  /*a9a0*/  IMAD.U32 R2, RZ, RZ, UR4 ;  /* 0x00000004ff027e24 */ /* 0x000fc8000f8e00ff */
[----:B------:R-:W1:Y:S02]  /*a9b0*/  REDUX UR7, R2 ;  /* 0x00000000020773c4 */ /* 0x000e640000000000 */
[----:B------:R2:W-:Y:S01]  /*a9c0*/  UTCATOMSWS.AND URZ, UR4 ;  /* 0x0000000400ff79e3 */ /* 0x0005e20008000000 */
[----:B0-----:R-:W-:Y:S01]  /*a9d0*/  ISETP.EQ.U32.AND P0, PT, R0, UR5, PT ;  /* 0x0000000500007c0c */ /* 0x001fe2000bf02070 */
[----:B-1----:R-:W-:-:S12]  /*a9e0*/  IMAD.U32 R0, RZ, RZ, UR7 ;  /* 0x00000007ff007e24 */ /* 0x002fd8000f8e00ff */
[----:B------:R2:W-:Y:S01]  /*a9f0*/  @P0 ATOMS.AND RZ, [UR6], R0 ;  /* 0x00000000ffff098c */ /* 0x0005e2000a800006 */
[----:B------:R-:W-:Y:S05]  /*aa00*/  BRA `(.L_x_19) ;  /* 0x0000000000147947 */ /* 0x000fea0003800000 */
.L_x_21:
[----:B------:R-:W-:-:S07]  /*aa10*/  MOV R2, 0xaa30 ;  /* 0x0000aa3000027802 */ /* 0x000fce0000000f00 */
[----:B------:R-:W-:Y:S05]  /*aa20*/  CALL.REL.NOINC `($__internal_0_$__cuda_sm10x_tcgen05_guardrail_trap_col_being_dealloced_not_returned_by_alloc) ;  /* 0x0000000000447944 */ /* 0x000fea0003c00000 */
[----:B------:R-:W-:Y:S05]  /*aa30*/  BRA `(.L_x_19) ;  /* 0x0000000000087947 */ /* 0x000fea0003800000 */
.L_x_20:
[----:B------:R-:W-:-:S07]  /*aa40*/  MOV R2, 0xaa60 ;  /* 0x0000aa6000027802 */ /* 0x000fce0000000f00 */
[----:B------:R-:W-:Y:S05]  /*aa50*/  CALL.REL.NOINC `($__internal_2_$__cuda_sm10x_tcgen05_guardrail_trap_unallocated_columns_being_dealloced) ;  /* 0x0000000000507944 */ /* 0x000fea0003c00000 */
.L_x_19:
[----:B------:R-:W-:Y:S01]  /*aa60*/  NOP ;  /* 0x0000000000007918 */ /* 0x000fe20000000000 */
[----:B--2---:R-:W-:Y:S05]  /*aa70*/  EXIT ;  /* 0x000000000000794d */ /* 0x004fea0003800000 */
.L_x_8:
[----:B------:R-:W1:Y:S02]  /*aa80*/  SYNCS.PHASECHK.TRANS64.TRYWAIT P3, [UR10+0x3000], RZ ;  /* 0x003000ffff0075a7 */ /* 0x000e64000806110a */
[----:B-1----:R-:W-:Y:S05]  /*aa90*/  @!P3 BRA `(.L_x_8) ;  /* 0xfffffffc00f8b947 */ /* 0x002fea000383ffff */
[----:B------:R-:W-:Y:S05]  /*aaa0*/  BRA `(.L_x_7) ;  /* 0xffffff7000107947 */ /* 0x000fea000383ffff */
.L_x_13:
[----:B------:R-:W1:Y:S02]  /*aab0*/  SYNCS.PHASECHK.TRANS64.TRYWAIT P6, [UR10+0x5810], RZ ;  /* 0x005810ffff0075a7 */ /* 0x000e6400080c110a */
[----:B-1----:R-:W-:Y:S05]  /*aac0*/  @!P6 BRA `(.L_x_13) ;  /* 0xfffffffc00f8e947 */ /* 0x002fea000383ffff */
[----:B------:R-:W-:Y:S05]  /*aad0*/  BRA `(.L_x_22) ;  /* 0xffffffb400707947 */ /* 0x000fea000383ffff */
.L_x_14:
[----:B------:R-:W2:Y:S02]  /*aae0*/  SYNCS.PHASECHK.TRANS64.TRYWAIT P1, [UR12], R34 ;  /* 0x00000022ff0075a7 */ /* 0x000ea4000802110c */
[----:B--2---:R-:W-:Y:S05]  /*aaf0*/  @!P1 BRA `(.L_x_14) ;  /* 0xfffffffc00f89947 */ /* 0x004fea000383ffff */
[----:B------:R-:W-:Y:S05]  /*ab00*/  BRA `(.L_x_23) ;  /* 0xffffffd800e47947 */ /* 0x000fea000383ffff */
.L_x_18:
[----:B------:R-:W1:Y:S02]  /*ab10*/  SYNCS.PHASECHK.TRANS64.TRYWAIT P1, [UR12], R3 ;  /* 0x00000003ff0075a7 */ /* 0x000e64000802110c */
[----:B-1----:R-:W-:Y:S05]  /*ab20*/  @!P1 BRA `(.L_x_18) ;  /* 0xfffffffc00f89947 */ /* 0x002fea000383ffff */
[----:B------:R-:W-:Y:S05]  /*ab30*/  BRA `(.L_x_17) ;  /* 0xffffffe800e47947 */ /* 0x000fea000383ffff */
        .weak           $__internal_0_$__cuda_sm10x_tcgen05_guardrail_trap_col_being_dealloced_not_returned_by_alloc
        .type           $__internal_0_$__cuda_sm10x_tcgen05_guardrail_trap_col_being_dealloced_not_returned_by_alloc,@function
        .size           $__internal_0_$__cuda_sm10x_tcgen05_guardrail_trap_col_being_dealloced_not_returned_by_alloc,($__internal_1_$__cuda_sm10x_tcgen05_guardrail_trap_phase_invalid_during_alloc - $__internal_0_$__cuda_sm10x_tcgen05_guardrail_trap_col_being_dealloced_not_returned_by_alloc)
$__internal_0_$__cuda_sm10x_tcgen05_guardrail_trap_col_being_dealloced_not_returned_by_alloc:
[----:B------:R-:W-:Y:S05]  /*ab40*/  BPT.TRAP 0x1 ;  /* 0x000000040000795c */ /* 0x000fea0000300000 */
[----:B------:R-:W-:-:S04]  /*ab50*/  IMAD.MOV.U32 R3, RZ, RZ, 0x0 ;  /* 0x00000000ff037424 */ /* 0x000fc800078e00ff */
[----:B------:R-:W-:Y:S05]  /*ab60*/  RET.REL.NODEC R2 `(attn_fwd) ;  /* 0xffffff5402247950 */ /* 0x000fea0003c3ffff */
        .weak           $__internal_1_$__cuda_sm10x_tcgen05_guardrail_trap_phase_invalid_during_alloc
        .type           $__internal_1_$__cuda_sm10x_tcgen05_guardrail_trap_phase_invalid_during_alloc,@function
        .size           $__internal_1_$__cuda_sm10x_tcgen05_guardrail_trap_phase_invalid_during_alloc,($__internal_2_$__cuda_sm10x_tcgen05_guardrail_trap_unallocated_columns_being_dealloced - $__internal_1_$__cuda_sm10x_tcgen05_guardrail_trap_phase_invalid_during_alloc)
$__internal_1_$__cuda_sm10x_tcgen05_guardrail_trap_phase_invalid_during_alloc:
[----:B------:R-:W-:Y:S05]  /*ab70*/  BPT.TRAP 0x1 ;  /* 0x000000040000795c */ /* 0x000fea0000300000 */
[----:B------:R-:W-:-:S04]  /*ab80*/  IMAD.MOV.U32 R5, RZ, RZ, 0x0 ;  /* 0x00000000ff057424 */ /* 0x000fc800078e00ff */
[----:B------:R-:W-:Y:S05]  /*ab90*/  RET.REL.NODEC R4 `(attn_fwd) ;  /* 0xffffff5404187950 */ /* 0x000fea0003c3ffff */
        .weak           $__internal_2_$__cuda_sm10x_tcgen05_guardrail_trap_unallocated_columns_being_dealloced
        .type           $__internal_2_$__cuda_sm10x_tcgen05_guardrail_trap_unallocated_columns_being_dealloced,@function
        .size           $__internal_2_$__cuda_sm10x_tcgen05_guardrail_trap_unallocated_columns_being_dealloced,(.L_x_27 - $__internal_2_$__cuda_sm10x_tcgen05_guardrail_trap_unallocated_columns_being_dealloced)
$__internal_2_$__cuda_sm10x_tcgen05_guardrail_trap_unallocated_columns_being_dealloced:
[----:B------:R-:W-:Y:S05]  /*aba0*/  BPT.TRAP 0x1 ;  /* 0x000000040000795c */ /* 0x000fea0000300000 */
[----:B------:R-:W-:-:S04]  /*abb0*/  IMAD.MOV.U32 R3, RZ, RZ, 0x0 ;  /* 0x00000000ff037424 */ /* 0x000fc800078e00ff */
[----:B------:R-:W-:Y:S05]  /*abc0*/  RET.REL.NODEC R2 `(attn_fwd) ;  /* 0xffffff54020c7950 */ /* 0x000fea0003c3ffff */
.L_x_24:
[----:B------:R-:W-:-:S00]  /*abd0*/  BRA `(.L_x_24) ;  /* 0xfffffffc00fc7947 */ /* 0x000fc0000383ffff */
[----:B------:R-:W-:-:S00]  /*abe0*/  NOP ;  /* 0x0000000000007918 */ /* 0x000fc00000000000 */
        /* <DEDUP_REMOVED lines=9> */
.L_x_27:


//--------------------- .nv.global.init           --------------------------
	.section	.nv.global.init,"aw",@progbits
.nv.global.init:
	.type		_$_str,@object
	.size		_$_str,(.L_3 - _$_str)
_$_str:
        /*0000*/ 	.byte	0x5f, 0x5f, 0x43, 0x55, 0x44, 0x41, 0x5f, 0x46, 0x54, 0x5a, 0x00
.L_3:


//--------------------- .nv.shared.attn_fwd       --------------------------
	.section	.nv.shared.attn_fwd,"aw",@nobits
	.sectionflags	@""
	.align	16
	.zero		1024


//--------------------- .nv.shared.reserved.0     --------------------------
	.section	.nv.shared.reserved.0,"aw",@nobits
	.align	8
	.weak		__nv_reservedSMEM_offset_0_alias
	.size		__nv_reservedSMEM_offset_0_alias, 0, 64
	.other		__nv_reservedSMEM_offset_0_alias,@"STO_CUDA_RESERVED_SHARED STV_DEFAULT"
__nv_reservedSMEM_offset_0_alias:
	.zero		0
.nv.shared.reserved.0:
	.zero		64
	.weak		__nv_reservedSMEM_allocation_phase
	.type		__nv_reservedSMEM_allocation_phase,@object
	.size		__nv_reservedSMEM_allocation_phase,(.L_0 - __nv_reservedSMEM_allocation_phase)
__nv_reservedSMEM_allocation_phase:
	.zero		1
.L_0:
	.zero		7
	.weak		__nv_reservedSMEM_devtool_atexit_pc
	.type		__nv_reservedSMEM_devtool_atexit_pc,@object
	.size		__nv_reservedSMEM_devtool_atexit_pc,(__nv_reservedSMEM_allocation_mask - __nv_reservedSMEM_devtool_atexit_pc)
__nv_reservedSMEM_devtool_atexit_pc:
	.zero		8
	.weak		__nv_reservedSMEM_allocation_mask
	.type		__nv_reservedSMEM_allocation_mask,@object
	.size		__nv_reservedSMEM_allocation_mask,(.L_2 - __nv_reservedSMEM_allocation_mask)
__nv_reservedSMEM_allocation_mask:
	.zero		4
.L_2:


//--------------------- .nv.constant0.attn_fwd    --------------------------
	.section	.nv.constant0.attn_fwd,"a",@progbits
	.sectionflags	@""
	.align	4
.nv.constant0.attn_fwd:
	.zero		1032


//--------------------- SYMBOLS --------------------------

	.type		.nv.reservedSmem.offset0,@object
	.size		.nv.reservedSmem.offset0,0x4
	.type		.nv.reservedSmem.cap,@object
	.size		.nv.reservedSmem.cap,0x4
